//
// Generated by NVIDIA NVVM Compiler
//
// Compiler Build ID: CL-36424714
// Cuda compilation tools, release 13.0, V13.0.88
// Based on NVVM 20.0.0
//

.version 9.0
.target sm_100
.address_size 64

	// .globl	_Z6warmupv
.extern .func  (.param .b32 func_retval0) vprintf
(
	.param .b64 vprintf_param_0,
	.param .b64 vprintf_param_1
)
;
// _ZZ18min_reduction_warpPKiPiiE5sdata has been demoted
// _ZZ24min_reduction_vectorizedPKiPiiE5sdata has been demoted
.global .align 1 .b8 $str[22] = {72, 101, 108, 108, 111, 32, 102, 114, 111, 109, 32, 116, 104, 114, 101, 97, 100, 32, 37, 100, 10};
.extern .shared .align 16 .b8 sdata[];

.visible .entry _Z6warmupv()
{
	.local .align 8 .b8 	__local_depot0[8];
	.reg .b64 	%SP;
	.reg .b64 	%SPL;
	.reg .pred 	%p<2>;
	.reg .b32 	%r<9>;
	.reg .b64 	%rd<5>;

	mov.u64 	%SPL, __local_depot0;
	cvta.local.u64 	%SP, %SPL;
	mov.u32 	%r1, %ntid.x;
	mov.u32 	%r2, %ctaid.x;
	mul.lo.s32 	%r3, %r1, %r2;
	mov.u32 	%r4, %tid.x;
	neg.s32 	%r5, %r4;
	setp.ne.s32 	%p1, %r3, %r5;
	@%p1 bra 	$L__BB0_2;
	add.u64 	%rd1, %SP, 0;
	add.u64 	%rd2, %SPL, 0;
	mov.b32 	%r6, 0;
	st.local.u32 	[%rd2], %r6;
	mov.u64 	%rd3, $str;
	cvta.global.u64 	%rd4, %rd3;
	{ // callseq 0, 0
	.param .b64 param0;
	st.param.b64 	[param0], %rd4;
	.param .b64 param1;
	st.param.b64 	[param1], %rd1;
	.param .b32 retval0;
	call.uni (retval0), 
	vprintf, 
	(
	param0, 
	param1
	);
	ld.param.b32 	%r7, [retval0];
	} // callseq 0
$L__BB0_2:
	ret;

}
	// .globl	_Z13min_reductionPKiPii
.visible .entry _Z13min_reductionPKiPii(
	.param .u64 .ptr .align 1 _Z13min_reductionPKiPii_param_0,
	.param .u64 .ptr .align 1 _Z13min_reductionPKiPii_param_1,
	.param .u32 _Z13min_reductionPKiPii_param_2
)
{
	.reg .pred 	%p<6>;
	.reg .b32 	%r<23>;
	.reg .b64 	%rd<7>;

	ld.param.u64 	%rd1, [_Z13min_reductionPKiPii_param_0];
	ld.param.u64 	%rd2, [_Z13min_reductionPKiPii_param_1];
	ld.param.u32 	%r10, [_Z13min_reductionPKiPii_param_2];
	mov.u32 	%r1, %tid.x;
	mov.u32 	%r11, %ctaid.x;
	mov.u32 	%r22, %ntid.x;
	mad.lo.s32 	%r3, %r11, %r22, %r1;
	setp.ge.u32 	%p1, %r3, %r10;
	mov.b32 	%r21, -2147483648;
	@%p1 bra 	$L__BB1_2;
	cvta.to.global.u64 	%rd3, %rd1;
	mul.wide.u32 	%rd4, %r3, 4;
	add.s64 	%rd5, %rd3, %rd4;
	ld.global.u32 	%r21, [%rd5];
$L__BB1_2:
	shl.b32 	%r12, %r1, 2;
	mov.u32 	%r13, sdata;
	add.s32 	%r6, %r13, %r12;
	st.shared.u32 	[%r6], %r21;
	bar.sync 	0;
	setp.lt.u32 	%p2, %r22, 2;
	@%p2 bra 	$L__BB1_6;
$L__BB1_3:
	shr.u32 	%r8, %r22, 1;
	setp.ge.u32 	%p3, %r1, %r8;
	@%p3 bra 	$L__BB1_5;
	ld.shared.u32 	%r14, [%r6];
	shl.b32 	%r15, %r8, 2;
	add.s32 	%r16, %r6, %r15;
	ld.shared.u32 	%r17, [%r16];
	min.s32 	%r18, %r14, %r17;
	st.shared.u32 	[%r6], %r18;
$L__BB1_5:
	bar.sync 	0;
	setp.gt.u32 	%p4, %r22, 3;
	mov.u32 	%r22, %r8;
	@%p4 bra 	$L__BB1_3;
$L__BB1_6:
	setp.ne.s32 	%p5, %r1, 0;
	@%p5 bra 	$L__BB1_8;
	ld.shared.u32 	%r19, [sdata];
	cvta.to.global.u64 	%rd6, %rd2;
	atom.global.min.s32 	%r20, [%rd6], %r19;
$L__BB1_8:
	ret;

}
	// .globl	_Z20min_reduction_unrollPKiPii
.visible .entry _Z20min_reduction_unrollPKiPii(
	.param .u64 .ptr .align 1 _Z20min_reduction_unrollPKiPii_param_0,
	.param .u64 .ptr .align 1 _Z20min_reduction_unrollPKiPii_param_1,
	.param .u32 _Z20min_reduction_unrollPKiPii_param_2
)
{
	.reg .pred 	%p<8>;
	.reg .b32 	%r<44>;
	.reg .b64 	%rd<9>;

	ld.param.u64 	%rd3, [_Z20min_reduction_unrollPKiPii_param_0];
	ld.param.u64 	%rd2, [_Z20min_reduction_unrollPKiPii_param_1];
	ld.param.u32 	%r10, [_Z20min_reduction_unrollPKiPii_param_2];
	cvta.to.global.u64 	%rd1, %rd3;
	mov.u32 	%r12, %ctaid.x;
	mov.u32 	%r43, %ntid.x;
	mov.u32 	%r2, %tid.x;
	mad.lo.s32 	%r3, %r12, %r43, %r2;
	setp.ge.s32 	%p1, %r3, %r10;
	mov.b32 	%r42, 2147483647;
	@%p1 bra 	$L__BB2_2;
	mul.wide.s32 	%rd4, %r3, 4;
	add.s64 	%rd5, %rd1, %rd4;
	ld.global.u32 	%r42, [%rd5];
$L__BB2_2:
	shl.b32 	%r13, %r2, 2;
	mov.u32 	%r14, sdata;
	add.s32 	%r6, %r14, %r13;
	st.shared.u32 	[%r6], %r42;
	add.s32 	%r7, %r3, %r43;
	setp.ge.u32 	%p2, %r7, %r10;
	@%p2 bra 	$L__BB2_4;
	mul.wide.u32 	%rd6, %r7, 4;
	add.s64 	%rd7, %rd1, %rd6;
	ld.global.u32 	%r15, [%rd7];
	min.s32 	%r16, %r42, %r15;
	st.shared.u32 	[%r6], %r16;
$L__BB2_4:
	bar.sync 	0;
	setp.lt.u32 	%p3, %r43, 2;
	@%p3 bra 	$L__BB2_8;
$L__BB2_5:
	shr.u32 	%r9, %r43, 1;
	setp.ge.u32 	%p4, %r2, %r9;
	@%p4 bra 	$L__BB2_7;
	ld.shared.u32 	%r17, [%r6];
	shl.b32 	%r18, %r9, 2;
	add.s32 	%r19, %r6, %r18;
	ld.shared.u32 	%r20, [%r19];
	min.s32 	%r21, %r17, %r20;
	st.shared.u32 	[%r6], %r21;
$L__BB2_7:
	bar.sync 	0;
	setp.gt.u32 	%p5, %r43, 3;
	mov.u32 	%r43, %r9;
	@%p5 bra 	$L__BB2_5;
$L__BB2_8:
	setp.gt.u32 	%p6, %r2, 31;
	@%p6 bra 	$L__BB2_11;
	ld.volatile.shared.u32 	%r22, [%r6];
	ld.volatile.shared.u32 	%r23, [%r6+128];
	min.s32 	%r24, %r22, %r23;
	st.volatile.shared.u32 	[%r6], %r24;
	ld.volatile.shared.u32 	%r25, [%r6];
	ld.volatile.shared.u32 	%r26, [%r6+64];
	min.s32 	%r27, %r25, %r26;
	st.volatile.shared.u32 	[%r6], %r27;
	ld.volatile.shared.u32 	%r28, [%r6];
	ld.volatile.shared.u32 	%r29, [%r6+32];
	min.s32 	%r30, %r28, %r29;
	st.volatile.shared.u32 	[%r6], %r30;
	ld.volatile.shared.u32 	%r31, [%r6];
	ld.volatile.shared.u32 	%r32, [%r6+16];
	min.s32 	%r33, %r31, %r32;
	st.volatile.shared.u32 	[%r6], %r33;
	ld.volatile.shared.u32 	%r34, [%r6];
	ld.volatile.shared.u32 	%r35, [%r6+8];
	min.s32 	%r36, %r34, %r35;
	st.volatile.shared.u32 	[%r6], %r36;
	ld.volatile.shared.u32 	%r37, [%r6];
	ld.volatile.shared.u32 	%r38, [%r6+4];
	min.s32 	%r39, %r37, %r38;
	st.volatile.shared.u32 	[%r6], %r39;
	setp.ne.s32 	%p7, %r2, 0;
	@%p7 bra 	$L__BB2_11;
	ld.shared.u32 	%r40, [sdata];
	cvta.to.global.u64 	%rd8, %rd2;
	atom.global.min.s32 	%r41, [%rd8], %r40;
$L__BB2_11:
	ret;

}
	// .globl	_Z18min_reduction_warpPKiPii
.visible .entry _Z18min_reduction_warpPKiPii(
	.param .u64 .ptr .align 1 _Z18min_reduction_warpPKiPii_param_0,
	.param .u64 .ptr .align 1 _Z18min_reduction_warpPKiPii_param_1,
	.param .u32 _Z18min_reduction_warpPKiPii_param_2
)
{
	.reg .pred 	%p<21>;
	.reg .b32 	%r<92>;
	.reg .b64 	%rd<13>;
	// demoted variable
	.shared .align 4 .b8 _ZZ18min_reduction_warpPKiPiiE5sdata[128];
	ld.param.u64 	%rd3, [_Z18min_reduction_warpPKiPii_param_0];
	ld.param.u64 	%rd2, [_Z18min_reduction_warpPKiPii_param_1];
	ld.param.u32 	%r31, [_Z18min_reduction_warpPKiPii_param_2];
	cvta.to.global.u64 	%rd1, %rd3;
	mov.u32 	%r1, %tid.x;
	mov.u32 	%r33, %ctaid.x;
	mov.u32 	%r2, %ntid.x;
	mad.lo.s32 	%r88, %r33, %r2, %r1;
	mov.u32 	%r34, %nctaid.x;
	mul.lo.s32 	%r4, %r2, %r34;
	setp.ge.s32 	%p1, %r88, %r31;
	mov.b32 	%r90, 0;
	@%p1 bra 	$L__BB3_7;
	add.s32 	%r37, %r88, %r4;
	max.s32 	%r38, %r31, %r37;
	setp.lt.s32 	%p2, %r37, %r31;
	selp.u32 	%r39, 1, 0, %p2;
	add.s32 	%r40, %r37, %r39;
	sub.s32 	%r41, %r38, %r40;
	div.u32 	%r42, %r41, %r4;
	add.s32 	%r43, %r42, %r39;
	add.s32 	%r5, %r43, 1;
	and.b32  	%r6, %r5, 3;
	setp.lt.u32 	%p3, %r43, 3;
	mov.b32 	%r90, 0;
	@%p3 bra 	$L__BB3_4;
	and.b32  	%r45, %r5, -4;
	shl.b32 	%r7, %r4, 2;
	neg.s32 	%r87, %r45;
	mov.b32 	%r90, 0;
	mul.wide.s32 	%rd6, %r4, 4;
$L__BB3_3:
	mul.wide.s32 	%rd4, %r88, 4;
	add.s64 	%rd5, %rd1, %rd4;
	ld.global.u32 	%r46, [%rd5];
	min.s32 	%r47, %r90, %r46;
	add.s64 	%rd7, %rd5, %rd6;
	ld.global.u32 	%r48, [%rd7];
	min.s32 	%r49, %r47, %r48;
	add.s64 	%rd8, %rd7, %rd6;
	ld.global.u32 	%r50, [%rd8];
	min.s32 	%r51, %r49, %r50;
	add.s64 	%rd9, %rd8, %rd6;
	ld.global.u32 	%r52, [%rd9];
	min.s32 	%r90, %r51, %r52;
	add.s32 	%r88, %r88, %r7;
	add.s32 	%r87, %r87, 4;
	setp.eq.s32 	%p4, %r87, 0;
	@%p4 bra 	$L__BB3_4;
	bra.uni 	$L__BB3_3;
$L__BB3_4:
	setp.eq.s32 	%p5, %r6, 0;
	@%p5 bra 	$L__BB3_7;
	neg.s32 	%r84, %r6;
$L__BB3_6:
	.pragma "nounroll";
	mul.wide.s32 	%rd10, %r88, 4;
	add.s64 	%rd11, %rd1, %rd10;
	ld.global.u32 	%r53, [%rd11];
	min.s32 	%r90, %r90, %r53;
	add.s32 	%r88, %r88, %r4;
	add.s32 	%r84, %r84, 1;
	setp.eq.s32 	%p6, %r84, 0;
	@%p6 bra 	$L__BB3_7;
	bra.uni 	$L__BB3_6;
$L__BB3_7:
	shfl.sync.down.b32	%r54|%p7, %r90, 16, 31, -1;
	min.s32 	%r55, %r90, %r54;
	shfl.sync.down.b32	%r56|%p8, %r55, 8, 31, -1;
	min.s32 	%r57, %r55, %r56;
	shfl.sync.down.b32	%r58|%p9, %r57, 4, 31, -1;
	min.s32 	%r59, %r57, %r58;
	shfl.sync.down.b32	%r60|%p10, %r59, 2, 31, -1;
	min.s32 	%r61, %r59, %r60;
	shfl.sync.down.b32	%r62|%p11, %r61, 1, 31, -1;
	min.s32 	%r26, %r61, %r62;
	and.b32  	%r27, %r1, 31;
	setp.ne.s32 	%p12, %r27, 0;
	@%p12 bra 	$L__BB3_9;
	shr.u32 	%r63, %r1, 3;
	mov.u32 	%r64, _ZZ18min_reduction_warpPKiPiiE5sdata;
	add.s32 	%r65, %r64, %r63;
	st.shared.u32 	[%r65], %r26;
$L__BB3_9:
	bar.sync 	0;
	setp.gt.u32 	%p13, %r1, 31;
	@%p13 bra 	$L__BB3_14;
	shr.u32 	%r67, %r2, 5;
	setp.ge.u32 	%p14, %r1, %r67;
	mov.b32 	%r91, -2147483648;
	@%p14 bra 	$L__BB3_12;
	shl.b32 	%r68, %r27, 2;
	mov.u32 	%r69, _ZZ18min_reduction_warpPKiPiiE5sdata;
	add.s32 	%r70, %r69, %r68;
	ld.shared.u32 	%r91, [%r70];
$L__BB3_12:
	shfl.sync.down.b32	%r71|%p15, %r91, 16, 31, -1;
	min.s32 	%r72, %r91, %r71;
	shfl.sync.down.b32	%r73|%p16, %r72, 8, 31, -1;
	min.s32 	%r74, %r72, %r73;
	shfl.sync.down.b32	%r75|%p17, %r74, 4, 31, -1;
	min.s32 	%r76, %r74, %r75;
	shfl.sync.down.b32	%r77|%p18, %r76, 2, 31, -1;
	min.s32 	%r78, %r76, %r77;
	shfl.sync.down.b32	%r79|%p19, %r78, 1, 31, -1;
	min.s32 	%r30, %r78, %r79;
	setp.ne.s32 	%p20, %r1, 0;
	@%p20 bra 	$L__BB3_14;
	cvta.to.global.u64 	%rd12, %rd2;
	atom.global.min.s32 	%r80, [%rd12], %r30;
$L__BB3_14:
	ret;

}
	// .globl	_Z24min_reduction_vectorizedPKiPii
.visible .entry _Z24min_reduction_vectorizedPKiPii(
	.param .u64 .ptr .align 1 _Z24min_reduction_vectorizedPKiPii_param_0,
	.param .u64 .ptr .align 1 _Z24min_reduction_vectorizedPKiPii_param_1,
	.param .u32 _Z24min_reduction_vectorizedPKiPii_param_2
)
{
	.reg .pred 	%p<23>;
	.reg .b32 	%r<71>;
	.reg .b64 	%rd<3>;
	// demoted variable
	.shared .align 4 .b8 _ZZ24min_reduction_vectorizedPKiPiiE5sdata[128];
	ld.param.u64 	%rd1, [_Z24min_reduction_vectorizedPKiPii_param_1];
	ld.param.u32 	%r19, [_Z24min_reduction_vectorizedPKiPii_param_2];
	mov.u32 	%r1, %tid.x;
	mov.u32 	%r20, %ctaid.x;
	mov.u32 	%r2, %ntid.x;
	mad.lo.s32 	%r3, %r20, %r2, %r1;
	mov.u32 	%r21, %nctaid.x;
	mul.lo.s32 	%r4, %r2, %r21;
	shr.s32 	%r22, %r19, 31;
	shr.u32 	%r23, %r22, 30;
	add.s32 	%r24, %r19, %r23;
	shr.s32 	%r5, %r24, 2;
	setp.ge.s32 	%p1, %r3, %r5;
	@%p1 bra 	$L__BB4_4;
	add.s32 	%r25, %r3, %r4;
	max.s32 	%r26, %r5, %r25;
	setp.lt.s32 	%p2, %r25, %r5;
	selp.u32 	%r27, 1, 0, %p2;
	add.s32 	%r28, %r25, %r27;
	sub.s32 	%r29, %r26, %r28;
	div.u32 	%r30, %r29, %r4;
	add.s32 	%r6, %r30, %r27;
	setp.lt.u32 	%p3, %r6, 3;
	@%p3 bra 	$L__BB4_4;
	add.s32 	%r31, %r6, 1;
	and.b32  	%r32, %r31, -4;
	neg.s32 	%r68, %r32;
$L__BB4_3:
	add.s32 	%r68, %r68, 4;
	setp.ne.s32 	%p4, %r68, 0;
	@%p4 bra 	$L__BB4_3;
$L__BB4_4:
	shl.b32 	%r33, %r5, 2;
	add.s32 	%r10, %r33, %r3;
	setp.ge.s32 	%p5, %r10, %r19;
	@%p5 bra 	$L__BB4_8;
	add.s32 	%r34, %r10, %r4;
	max.s32 	%r35, %r19, %r34;
	setp.lt.s32 	%p6, %r34, %r19;
	selp.u32 	%r36, 1, 0, %p6;
	add.s32 	%r37, %r34, %r36;
	sub.s32 	%r38, %r35, %r37;
	div.u32 	%r39, %r38, %r4;
	add.s32 	%r40, %r39, %r36;
	add.s32 	%r11, %r40, 1;
	and.b32  	%r41, %r40, 3;
	setp.eq.s32 	%p7, %r41, 3;
	@%p7 bra 	$L__BB4_8;
	and.b32  	%r42, %r11, 3;
	neg.s32 	%r69, %r42;
$L__BB4_7:
	.pragma "nounroll";
	add.s32 	%r69, %r69, 1;
	setp.ne.s32 	%p8, %r69, 0;
	@%p8 bra 	$L__BB4_7;
$L__BB4_8:
	mov.b32 	%r43, -2147483648;
	shfl.sync.down.b32	%r44|%p9, %r43, 16, 31, -1;
	shfl.sync.down.b32	%r45|%p10, %r43, 8, 31, -1;
	shfl.sync.down.b32	%r46|%p11, %r43, 4, 31, -1;
	shfl.sync.down.b32	%r47|%p12, %r43, 2, 31, -1;
	shfl.sync.down.b32	%r48|%p13, %r43, 1, 31, -1;
	and.b32  	%r15, %r1, 31;
	setp.ne.s32 	%p14, %r15, 0;
	@%p14 bra 	$L__BB4_10;
	shr.u32 	%r49, %r1, 3;
	mov.u32 	%r50, _ZZ24min_reduction_vectorizedPKiPiiE5sdata;
	add.s32 	%r51, %r50, %r49;
	mov.b32 	%r52, -2147483648;
	st.shared.u32 	[%r51], %r52;
$L__BB4_10:
	bar.sync 	0;
	setp.gt.u32 	%p15, %r1, 31;
	@%p15 bra 	$L__BB4_15;
	shr.u32 	%r54, %r2, 5;
	setp.ge.u32 	%p16, %r1, %r54;
	mov.b32 	%r70, -2147483648;
	@%p16 bra 	$L__BB4_13;
	shl.b32 	%r55, %r15, 2;
	mov.u32 	%r56, _ZZ24min_reduction_vectorizedPKiPiiE5sdata;
	add.s32 	%r57, %r56, %r55;
	ld.shared.u32 	%r70, [%r57];
$L__BB4_13:
	shfl.sync.down.b32	%r58|%p17, %r70, 16, 31, -1;
	min.s32 	%r59, %r70, %r58;
	shfl.sync.down.b32	%r60|%p18, %r59, 8, 31, -1;
	min.s32 	%r61, %r59, %r60;
	shfl.sync.down.b32	%r62|%p19, %r61, 4, 31, -1;
	min.s32 	%r63, %r61, %r62;
	shfl.sync.down.b32	%r64|%p20, %r63, 2, 31, -1;
	min.s32 	%r65, %r63, %r64;
	shfl.sync.down.b32	%r66|%p21, %r65, 1, 31, -1;
	min.s32 	%r18, %r65, %r66;
	setp.ne.s32 	%p22, %r1, 0;
	@%p22 bra 	$L__BB4_15;
	cvta.to.global.u64 	%rd2, %rd1;
	atom.global.min.s32 	%r67, [%rd2], %r18;
$L__BB4_15:
	ret;

}


// ===== COMPILED SASS (sm_100) =====

	.target	sm_100

	.elftype	@"ET_EXEC"


//--------------------- .note.nv.tkinfo           --------------------------
	.section	.note.nv.tkinfo,"",@"SHT_NOTE"
	.sectionflags	@"SHF_NOTE_NV_TKINFO"
	.tkinfo
        /*0018*/ 	.word	0x00000002
        /*0030*/ 	.string	""
        /*0030*/ 	.string	"ptxas"
        /*0030*/ 	.string	"Cuda compilation tools, release 13.0, V13.0.88"
        /*0030*/ 	.string	"Build cuda_13.0.r13.0/compiler.36424714_0"
        /*0030*/ 	.string	"-arch sm_100 -m 64 "



//--------------------- .note.nv.cuinfo           --------------------------
	.section	.note.nv.cuinfo,"",@"SHT_NOTE"
	.sectionflags	@"SHF_NOTE_NV_CUINFO"
        /*0018*/ 	.short	0x0002
        /*001a*/ 	.short	0x0064
        /*001c*/ 	.short	0x0082
	.zero		2


//--------------------- .nv.info                  --------------------------
	.section	.nv.info,"",@"SHT_CUDA_INFO"
	.align	4


	//----- nvinfo : EIATTR_REGCOUNT
	.align		4
        /*0000*/ 	.byte	0x04, 0x2f
        /*0002*/ 	.short	(.L_2 - .L_1)
	.align		4
.L_1:
        /*0004*/ 	.word	index@(_Z6warmupv)
        /*0008*/ 	.word	0x00000018


	//----- nvinfo : EIATTR_FRAME_SIZE
	.align		4
.L_2:
        /*000c*/ 	.byte	0x04, 0x11
        /*000e*/ 	.short	(.L_4 - .L_3)
	.align		4
.L_3:
        /*0010*/ 	.word	index@(_Z6warmupv)
        /*0014*/ 	.word	0x00000008


	//----- nvinfo : EIATTR_REGCOUNT
	.align		4
.L_4:
        /*0018*/ 	.byte	0x04, 0x2f
        /*001a*/ 	.short	(.L_6 - .L_5)
	.align		4
.L_5:
        /*001c*/ 	.word	index@(_Z13min_reductionPKiPii)
        /*0020*/ 	.word	0x0000000a


	//----- nvinfo : EIATTR_FRAME_SIZE
	.align		4
.L_6:
        /*0024*/ 	.byte	0x04, 0x11
        /*0026*/ 	.short	(.L_8 - .L_7)
	.align		4
.L_7:
        /*0028*/ 	.word	index@(_Z13min_reductionPKiPii)
        /*002c*/ 	.word	0x00000000


	//----- nvinfo : EIATTR_REGCOUNT
	.align		4
.L_8:
        /*0030*/ 	.byte	0x04, 0x2f
        /*0032*/ 	.short	(.L_10 - .L_9)
	.align		4
.L_9:
        /*0034*/ 	.word	index@(_Z20min_reduction_unrollPKiPii)
        /*0038*/ 	.word	0x0000000c


	//----- nvinfo : EIATTR_FRAME_SIZE
	.align		4
.L_10:
        /*003c*/ 	.byte	0x04, 0x11
        /*003e*/ 	.short	(.L_12 - .L_11)
	.align		4
.L_11:
        /*0040*/ 	.word	index@(_Z20min_reduction_unrollPKiPii)
        /*0044*/ 	.word	0x00000000


	//----- nvinfo : EIATTR_REGCOUNT
	.align		4
.L_12:
        /*0048*/ 	.byte	0x04, 0x2f
        /*004a*/ 	.short	(.L_14 - .L_13)
	.align		4
.L_13:
        /*004c*/ 	.word	index@(_Z18min_reduction_warpPKiPii)
        /*0050*/ 	.word	0x00000012


	//----- nvinfo : EIATTR_FRAME_SIZE
	.align		4
.L_14:
        /*0054*/ 	.byte	0x04, 0x11
        /*0056*/ 	.short	(.L_16 - .L_15)
	.align		4
.L_15:
        /*0058*/ 	.word	index@(_Z18min_reduction_warpPKiPii)
        /*005c*/ 	.word	0x00000000


	//----- nvinfo : EIATTR_REGCOUNT
	.align		4
.L_16:
        /*0060*/ 	.byte	0x04, 0x2f
        /*0062*/ 	.short	(.L_18 - .L_17)
	.align		4
.L_17:
        /*0064*/ 	.word	index@(_Z24min_reduction_vectorizedPKiPii)
        /*0068*/ 	.word	0x0000000a


	//----- nvinfo : EIATTR_FRAME_SIZE
	.align		4
.L_18:
        /*006c*/ 	.byte	0x04, 0x11
        /*006e*/ 	.short	(.L_20 - .L_19)
	.align		4
.L_19:
        /*0070*/ 	.word	index@(_Z24min_reduction_vectorizedPKiPii)
        /*0074*/ 	.word	0x00000000


	//----- nvinfo : EIATTR_MIN_STACK_SIZE
	.align		4
.L_20:
        /*0078*/ 	.byte	0x04, 0x12
        /*007a*/ 	.short	(.L_22 - .L_21)
	.align		4
.L_21:
        /*007c*/ 	.word	index@(_Z24min_reduction_vectorizedPKiPii)
        /*0080*/ 	.word	0x00000000


	//----- nvinfo : EIATTR_MIN_STACK_SIZE
	.align		4
.L_22:
        /*0084*/ 	.byte	0x04, 0x12
        /*0086*/ 	.short	(.L_24 - .L_23)
	.align		4
.L_23:
        /*0088*/ 	.word	index@(_Z18min_reduction_warpPKiPii)
        /*008c*/ 	.word	0x00000000


	//----- nvinfo : EIATTR_MIN_STACK_SIZE
	.align		4
.L_24:
        /*0090*/ 	.byte	0x04, 0x12
        /*0092*/ 	.short	(.L_26 - .L_25)
	.align		4
.L_25:
        /*0094*/ 	.word	index@(_Z20min_reduction_unrollPKiPii)
        /*0098*/ 	.word	0x00000000


	//----- nvinfo : EIATTR_MIN_STACK_SIZE
	.align		4
.L_26:
        /*009c*/ 	.byte	0x04, 0x12
        /*009e*/ 	.short	(.L_28 - .L_27)
	.align		4
.L_27:
        /*00a0*/ 	.word	index@(_Z13min_reductionPKiPii)
        /*00a4*/ 	.word	0x00000000


	//----- nvinfo : EIATTR_MIN_STACK_SIZE
	.align		4
.L_28:
        /*00a8*/ 	.byte	0x04, 0x12
        /*00aa*/ 	.short	(.L_30 - .L_29)
	.align		4
.L_29:
        /*00ac*/ 	.word	index@(_Z6warmupv)
        /*00b0*/ 	.word	0x00000008
.L_30:


//--------------------- .nv.compat                --------------------------
	.section	.nv.compat,"",@"SHT_CUDA_COMPAT_INFO"
	.align	4
        /*0000*/ 	.byte	0x02, 0x09, 0x00, 0x00, 0x02, 0x02, 0x01, 0x00, 0x02, 0x05, 0x05, 0x00, 0x03, 0x07, 0x01, 0x01
        /*0010*/ 	.byte	0x02, 0x03, 0x00, 0x00, 0x02, 0x06, 0x01, 0x00, 0x04, 0x0b, 0x08, 0x00, 0x09, 0x00, 0x00, 0x00
        /*0020*/ 	.byte	0x00, 0x00, 0x00, 0x00


//--------------------- .nv.info._Z24min_reduction_vectorizedPKiPii --------------------------
	.section	.nv.info._Z24min_reduction_vectorizedPKiPii,"",@"SHT_CUDA_INFO"
	.sectionflags	@""
	.align	4


	//----- nvinfo : EIATTR_CUDA_API_VERSION
	.align		4
        /*0000*/ 	.byte	0x04, 0x37
        /*0002*/ 	.short	(.L_32 - .L_31)
.L_31:
        /*0004*/ 	.word	0x00000082


	//----- nvinfo : EIATTR_KPARAM_INFO
	.align		4
.L_32:
        /*0008*/ 	.byte	0x04, 0x17
        /*000a*/ 	.short	(.L_34 - .L_33)
.L_33:
        /*000c*/ 	.word	0x00000000
        /*0010*/ 	.short	0x0002
        /*0012*/ 	.short	0x0010
        /*0014*/ 	.byte	0x00, 0xf0, 0x11, 0x00


	//----- nvinfo : EIATTR_KPARAM_INFO
	.align		4
.L_34:
        /*0018*/ 	.byte	0x04, 0x17
        /*001a*/ 	.short	(.L_36 - .L_35)
.L_35:
        /*001c*/ 	.word	0x00000000
        /*0020*/ 	.short	0x0001
        /*0022*/ 	.short	0x0008
        /*0024*/ 	.byte	0x00, 0xf5, 0x21, 0x00


	//----- nvinfo : EIATTR_KPARAM_INFO
	.align		4
.L_36:
        /*0028*/ 	.byte	0x04, 0x17
        /*002a*/ 	.short	(.L_38 - .L_37)
.L_37:
        /*002c*/ 	.word	0x00000000
        /*0030*/ 	.short	0x0000
        /*0032*/ 	.short	0x0000
        /*0034*/ 	.byte	0x00, 0xf5, 0x21, 0x00


	//----- nvinfo : EIATTR_SPARSE_MMA_MASK
	.align		4
.L_38:
        /*0038*/ 	.byte	0x03, 0x50
        /*003a*/ 	.short	0x0000


	//----- nvinfo : EIATTR_MAXREG_COUNT
	.align		4
        /*003c*/ 	.byte	0x03, 0x1b
        /*003e*/ 	.short	0x00ff


	//----- nvinfo : EIATTR_NUM_BARRIERS
	.align		4
        /*0040*/ 	.byte	0x02, 0x4c
        /*0042*/ 	.byte	0x01
	.zero		1


	//----- nvinfo : EIATTR_MERCURY_ISA_VERSION
	.align		4
        /*0044*/ 	.byte	0x03, 0x5f
        /*0046*/ 	.short	0x0101


	//----- nvinfo : EIATTR_COOP_GROUP_MASK_REGIDS
	.align		4
        /*0048*/ 	.byte	0x04, 0x29
        /*004a*/ 	.short	(.L_40 - .L_39)


	//   ....[0]....
.L_39:
        /*004c*/ 	.word	0xffffffff


	//   ....[1]....
        /*0050*/ 	.word	0xffffffff


	//   ....[2]....
        /*0054*/ 	.word	0xffffffff


	//   ....[3]....
        /*0058*/ 	.word	0xffffffff


	//   ....[4]....
        /*005c*/ 	.word	0xffffffff


	//----- nvinfo : EIATTR_COOP_GROUP_INSTR_OFFSETS
	.align		4
.L_40:
        /*0060*/ 	.byte	0x04, 0x28
        /*0062*/ 	.short	(.L_42 - .L_41)


	//   ....[0]....
.L_41:
        /*0064*/ 	.word	0x00000160


	//   ....[1]....
        /*0068*/ 	.word	0x00000180


	//   ....[2]....
        /*006c*/ 	.word	0x000001a0


	//   ....[3]....
        /*0070*/ 	.word	0x000001c0


	//   ....[4]....
        /*0074*/ 	.word	0x000001e0


	//----- nvinfo : EIATTR_VRC_CTA_INIT_COUNT
	.align		4
.L_42:
        /*0078*/ 	.byte	0x02, 0x4a
	.zero		1
	.zero		1


	//----- nvinfo : EIATTR_EXIT_INSTR_OFFSETS
	.align		4
        /*007c*/ 	.byte	0x04, 0x1c
        /*007e*/ 	.short	(.L_44 - .L_43)


	//   ....[0]....
.L_43:
        /*0080*/ 	.word	0x000000c0


	//   ....[1]....
        /*0084*/ 	.word	0x000001f0


	//   ....[2]....
        /*0088*/ 	.word	0x00000240


	//----- nvinfo : EIATTR_CBANK_PARAM_SIZE
	.align		4
.L_44:
        /*008c*/ 	.byte	0x03, 0x19
        /*008e*/ 	.short	0x0014


	//----- nvinfo : EIATTR_PARAM_CBANK
	.align		4
        /*0090*/ 	.byte	0x04, 0x0a
        /*0092*/ 	.short	(.L_46 - .L_45)
	.align		4
.L_45:
        /*0094*/ 	.word	index@(.nv.constant0._Z24min_reduction_vectorizedPKiPii)
        /*0098*/ 	.short	0x0380
        /*009a*/ 	.short	0x0014


	//----- nvinfo : EIATTR_SW_WAR
	.align		4
.L_46:
        /*009c*/ 	.byte	0x04, 0x36
        /*009e*/ 	.short	(.L_48 - .L_47)
.L_47:
        /*00a0*/ 	.word	0x00000008
.L_48:


//--------------------- .nv.info._Z18min_reduction_warpPKiPii --------------------------
	.section	.nv.info._Z18min_reduction_warpPKiPii,"",@"SHT_CUDA_INFO"
	.sectionflags	@""
	.align	4


	//----- nvinfo : EIATTR_CUDA_API_VERSION
	.align		4
        /*0000*/ 	.byte	0x04, 0x37
        /*0002*/ 	.short	(.L_50 - .L_49)
.L_49:
        /*0004*/ 	.word	0x00000082


	//----- nvinfo : EIATTR_KPARAM_INFO
	.align		4
.L_50:
        /*0008*/ 	.byte	0x04, 0x17
        /*000a*/ 	.short	(.L_52 - .L_51)
.L_51:
        /*000c*/ 	.word	0x00000000
        /*0010*/ 	.short	0x0002
        /*0012*/ 	.short	0x0010
        /*0014*/ 	.byte	0x00, 0xf0, 0x11, 0x00


	//----- nvinfo : EIATTR_KPARAM_INFO
	.align		4
.L_52:
        /*0018*/ 	.byte	0x04, 0x17
        /*001a*/ 	.short	(.L_54 - .L_53)
.L_53:
        /*001c*/ 	.word	0x00000000
        /*0020*/ 	.short	0x0001
        /*0022*/ 	.short	0x0008
        /*0024*/ 	.byte	0x00, 0xf5, 0x21, 0x00


	//----- nvinfo : EIATTR_KPARAM_INFO
	.align		4
.L_54:
        /*0028*/ 	.byte	0x04, 0x17
        /*002a*/ 	.short	(.L_56 - .L_55)
.L_55:
        /*002c*/ 	.word	0x00000000
        /*0030*/ 	.short	0x0000
        /*0032*/ 	.short	0x0000
        /*0034*/ 	.byte	0x00, 0xf5, 0x21, 0x00


	//----- nvinfo : EIATTR_SPARSE_MMA_MASK
	.align		4
.L_56:
        /*0038*/ 	.byte	0x03, 0x50
        /*003a*/ 	.short	0x0000


	//----- nvinfo : EIATTR_MAXREG_COUNT
	.align		4
        /*003c*/ 	.byte	0x03, 0x1b
        /*003e*/ 	.short	0x00ff


	//----- nvinfo : EIATTR_NUM_BARRIERS
	.align		4
        /*0040*/ 	.byte	0x02, 0x4c
        /*0042*/ 	.byte	0x01
	.zero		1


	//----- nvinfo : EIATTR_MERCURY_ISA_VERSION
	.align		4
        /*0044*/ 	.byte	0x03, 0x5f
        /*0046*/ 	.short	0x0101


	//----- nvinfo : EIATTR_COOP_GROUP_MASK_REGIDS
	.align		4
        /*0048*/ 	.byte	0x04, 0x29
        /*004a*/ 	.short	(.L_58 - .L_57)


	//   ....[0]....
.L_57:
        /*004c*/ 	.word	0xffffffff


	//   ....[1]....
        /*0050*/ 	.word	0xffffffff


	//   ....[2]....
        /*0054*/ 	.word	0xffffffff


	//   ....[3]....
        /*0058*/ 	.word	0xffffffff


	//   ....[4]....
        /*005c*/ 	.word	0xffffffff


	//   ....[5]....
        /*0060*/ 	.word	0xffffffff


	//   ....[6]....
        /*0064*/ 	.word	0xffffffff


	//   ....[7]....
        /*0068*/ 	.word	0xffffffff


	//   ....[8]....
        /*006c*/ 	.word	0xffffffff


	//   ....[9]....
        /*0070*/ 	.word	0xffffffff


	//----- nvinfo : EIATTR_COOP_GROUP_INSTR_OFFSETS
	.align		4
.L_58:
        /*0074*/ 	.byte	0x04, 0x28
        /*0076*/ 	.short	(.L_60 - .L_59)


	//   ....[0]....
.L_59:
        /*0078*/ 	.word	0x000004a0


	//   ....[1]....
        /*007c*/ 	.word	0x00000500


	//   ....[2]....
        /*0080*/ 	.word	0x00000540


	//   ....[3]....
        /*0084*/ 	.word	0x00000560


	//   ....[4]....
        /*0088*/ 	.word	0x00000580


	//   ....[5]....
        /*008c*/ 	.word	0x00000660


	//   ....[6]....
        /*0090*/ 	.word	0x00000680


	//   ....[7]....
        /*0094*/ 	.word	0x000006a0


	//   ....[8]....
        /*0098*/ 	.word	0x000006c0


	//   ....[9]....
        /*009c*/ 	.word	0x000006e0


	//----- nvinfo : EIATTR_VRC_CTA_INIT_COUNT
	.align		4
.L_60:
        /*00a0*/ 	.byte	0x02, 0x4a
	.zero		1
	.zero		1


	//----- nvinfo : EIATTR_EXIT_INSTR_OFFSETS
	.align		4
        /*00a4*/ 	.byte	0x04, 0x1c
        /*00a6*/ 	.short	(.L_62 - .L_61)


	//   ....[0]....
.L_61:
        /*00a8*/ 	.word	0x000005c0


	//   ....[1]....
        /*00ac*/ 	.word	0x000006f0


	//   ....[2]....
        /*00b0*/ 	.word	0x00000730


	//----- nvinfo : EIATTR_CRS_STACK_SIZE
	.align		4
.L_62:
        /*00b4*/ 	.byte	0x04, 0x1e
        /*00b6*/ 	.short	(.L_64 - .L_63)
.L_63:
        /*00b8*/ 	.word	0x00000000


	//----- nvinfo : EIATTR_CBANK_PARAM_SIZE
	.align		4
.L_64:
        /*00bc*/ 	.byte	0x03, 0x19
        /*00be*/ 	.short	0x0014


	//----- nvinfo : EIATTR_PARAM_CBANK
	.align		4
        /*00c0*/ 	.byte	0x04, 0x0a
        /*00c2*/ 	.short	(.L_66 - .L_65)
	.align		4
.L_65:
        /*00c4*/ 	.word	index@(.nv.constant0._Z18min_reduction_warpPKiPii)
        /*00c8*/ 	.short	0x0380
        /*00ca*/ 	.short	0x0014


	//----- nvinfo : EIATTR_SW_WAR
	.align		4
.L_66:
        /*00cc*/ 	.byte	0x04, 0x36
        /*00ce*/ 	.short	(.L_68 - .L_67)
.L_67:
        /*00d0*/ 	.word	0x00000008
.L_68:


//--------------------- .nv.info._Z20min_reduction_unrollPKiPii --------------------------
	.section	.nv.info._Z20min_reduction_unrollPKiPii,"",@"SHT_CUDA_INFO"
	.sectionflags	@""
	.align	4


	//----- nvinfo : EIATTR_CUDA_API_VERSION
	.align		4
        /*0000*/ 	.byte	0x04, 0x37
        /*0002*/ 	.short	(.L_70 - .L_69)
.L_69:
        /*0004*/ 	.word	0x00000082


	//----- nvinfo : EIATTR_KPARAM_INFO
	.align		4
.L_70:
        /*0008*/ 	.byte	0x04, 0x17
        /*000a*/ 	.short	(.L_72 - .L_71)
.L_71:
        /*000c*/ 	.word	0x00000000
        /*0010*/ 	.short	0x0002
        /*0012*/ 	.short	0x0010
        /*0014*/ 	.byte	0x00, 0xf0, 0x11, 0x00


	//----- nvinfo : EIATTR_KPARAM_INFO
	.align		4
.L_72:
        /*0018*/ 	.byte	0x04, 0x17
        /*001a*/ 	.short	(.L_74 - .L_73)
.L_73:
        /*001c*/ 	.word	0x00000000
        /*0020*/ 	.short	0x0001
        /*0022*/ 	.short	0x0008
        /*0024*/ 	.byte	0x00, 0xf5, 0x21, 0x00


	//----- nvinfo : EIATTR_KPARAM_INFO
	.align		4
.L_74:
        /*0028*/ 	.byte	0x04, 0x17
        /*002a*/ 	.short	(.L_76 - .L_75)
.L_75:
        /*002c*/ 	.word	0x00000000
        /*0030*/ 	.short	0x0000
        /*0032*/ 	.short	0x0000
        /*0034*/ 	.byte	0x00, 0xf5, 0x21, 0x00


	//----- nvinfo : EIATTR_SPARSE_MMA_MASK
	.align		4
.L_76:
        /*0038*/ 	.byte	0x03, 0x50
        /*003a*/ 	.short	0x0000


	//----- nvinfo : EIATTR_MAXREG_COUNT
	.align		4
        /*003c*/ 	.byte	0x03, 0x1b
        /*003e*/ 	.short	0x00ff


	//----- nvinfo : EIATTR_NUM_BARRIERS
	.align		4
        /*0040*/ 	.byte	0x02, 0x4c
        /*0042*/ 	.byte	0x01
	.zero		1


	//----- nvinfo : EIATTR_MERCURY_ISA_VERSION
	.align		4
        /*0044*/ 	.byte	0x03, 0x5f
        /*0046*/ 	.short	0x0101


	//----- nvinfo : EIATTR_VRC_CTA_INIT_COUNT
	.align		4
        /*0048*/ 	.byte	0x02, 0x4a
	.zero		1
	.zero		1


	//----- nvinfo : EIATTR_EXIT_INSTR_OFFSETS
	.align		4
        /*004c*/ 	.byte	0x04, 0x1c
        /*004e*/ 	.short	(.L_78 - .L_77)


	//   ....[0]....
.L_77:
        /*0050*/ 	.word	0x00000270


	//   ....[1]....
        /*0054*/ 	.word	0x00000410


	//   ....[2]....
        /*0058*/ 	.word	0x00000480


	//----- nvinfo : EIATTR_CBANK_PARAM_SIZE
	.align		4
.L_78:
        /*005c*/ 	.byte	0x03, 0x19
        /*005e*/ 	.short	0x0014


	//----- nvinfo : EIATTR_PARAM_CBANK
	.align		4
        /*0060*/ 	.byte	0x04, 0x0a
        /*0062*/ 	.short	(.L_80 - .L_79)
	.align		4
.L_79:
        /*0064*/ 	.word	index@(.nv.constant0._Z20min_reduction_unrollPKiPii)
        /*0068*/ 	.short	0x0380
        /*006a*/ 	.short	0x0014


	//----- nvinfo : EIATTR_SW_WAR
	.align		4
.L_80:
        /*006c*/ 	.byte	0x04, 0x36
        /*006e*/ 	.short	(.L_82 - .L_81)
.L_81:
        /*0070*/ 	.word	0x00000008
.L_82:


//--------------------- .nv.info._Z13min_reductionPKiPii --------------------------
	.section	.nv.info._Z13min_reductionPKiPii,"",@"SHT_CUDA_INFO"
	.sectionflags	@""
	.align	4


	//----- nvinfo : EIATTR_CUDA_API_VERSION
	.align		4
        /*0000*/ 	.byte	0x04, 0x37
        /*0002*/ 	.short	(.L_84 - .L_83)
.L_83:
        /*0004*/ 	.word	0x00000082


	//----- nvinfo : EIATTR_KPARAM_INFO
	.align		4
.L_84:
        /*0008*/ 	.byte	0x04, 0x17
        /*000a*/ 	.short	(.L_86 - .L_85)
.L_85:
        /*000c*/ 	.word	0x00000000
        /*0010*/ 	.short	0x0002
        /*0012*/ 	.short	0x0010
        /*0014*/ 	.byte	0x00, 0xf0, 0x11, 0x00


	//----- nvinfo : EIATTR_KPARAM_INFO
	.align		4
.L_86:
        /*0018*/ 	.byte	0x04, 0x17
        /*001a*/ 	.short	(.L_88 - .L_87)
.L_87:
        /*001c*/ 	.word	0x00000000
        /*0020*/ 	.short	0x0001
        /*0022*/ 	.short	0x0008
        /*0024*/ 	.byte	0x00, 0xf5, 0x21, 0x00


	//----- nvinfo : EIATTR_KPARAM_INFO
	.align		4
.L_88:
        /*0028*/ 	.byte	0x04, 0x17
        /*002a*/ 	.short	(.L_90 - .L_89)
.L_89:
        /*002c*/ 	.word	0x00000000
        /*0030*/ 	.short	0x0000
        /*0032*/ 	.short	0x0000
        /*0034*/ 	.byte	0x00, 0xf5, 0x21, 0x00


	//----- nvinfo : EIATTR_SPARSE_MMA_MASK
	.align		4
.L_90:
        /*0038*/ 	.byte	0x03, 0x50
        /*003a*/ 	.short	0x0000


	//----- nvinfo : EIATTR_MAXREG_COUNT
	.align		4
        /*003c*/ 	.byte	0x03, 0x1b
        /*003e*/ 	.short	0x00ff


	//----- nvinfo : EIATTR_NUM_BARRIERS
	.align		4
        /*0040*/ 	.byte	0x02, 0x4c
        /*0042*/ 	.byte	0x01
	.zero		1


	//----- nvinfo : EIATTR_MERCURY_ISA_VERSION
	.align		4
        /*0044*/ 	.byte	0x03, 0x5f
        /*0046*/ 	.short	0x0101


	//----- nvinfo : EIATTR_VRC_CTA_INIT_COUNT
	.align		4
        /*0048*/ 	.byte	0x02, 0x4a
	.zero		1
	.zero		1


	//----- nvinfo : EIATTR_EXIT_INSTR_OFFSETS
	.align		4
        /*004c*/ 	.byte	0x04, 0x1c
        /*004e*/ 	.short	(.L_92 - .L_91)


	//   ....[0]....
.L_91:
        /*0050*/ 	.word	0x00000200


	//   ....[1]....
        /*0054*/ 	.word	0x00000270


	//----- nvinfo : EIATTR_CBANK_PARAM_SIZE
	.align		4
.L_92:
        /*0058*/ 	.byte	0x03, 0x19
        /*005a*/ 	.short	0x0014


	//----- nvinfo : EIATTR_PARAM_CBANK
	.align		4
        /*005c*/ 	.byte	0x04, 0x0a
        /*005e*/ 	.short	(.L_94 - .L_93)
	.align		4
.L_93:
        /*0060*/ 	.word	index@(.nv.constant0._Z13min_reductionPKiPii)
        /*0064*/ 	.short	0x0380
        /*0066*/ 	.short	0x0014


	//----- nvinfo : EIATTR_SW_WAR
	.align		4
.L_94:
        /*0068*/ 	.byte	0x04, 0x36
        /*006a*/ 	.short	(.L_96 - .L_95)
.L_95:
        /*006c*/ 	.word	0x00000008
.L_96:


//--------------------- .nv.info._Z6warmupv       --------------------------
	.section	.nv.info._Z6warmupv,"",@"SHT_CUDA_INFO"
	.sectionflags	@""
	.align	4


	//----- nvinfo : EIATTR_CUDA_API_VERSION
	.align		4
        /*0000*/ 	.byte	0x04, 0x37
        /*0002*/ 	.short	(.L_98 - .L_97)
.L_97:
        /*0004*/ 	.word	0x00000082


	//----- nvinfo : EIATTR_SPARSE_MMA_MASK
	.align		4
.L_98:
        /*0008*/ 	.byte	0x03, 0x50
        /*000a*/ 	.short	0x0000


	//----- nvinfo : EIATTR_MAXREG_COUNT
	.align		4
        /*000c*/ 	.byte	0x03, 0x1b
        /*000e*/ 	.short	0x00ff


	//----- nvinfo : EIATTR_EXTERNS
	.align		4
        /*0010*/ 	.byte	0x04, 0x0f
        /*0012*/ 	.short	(.L_100 - .L_99)


	//   ....[0]....
	.align		4
.L_99:
        /*0014*/ 	.word	index@(vprintf)


	//----- nvinfo : EIATTR_MERCURY_ISA_VERSION
	.align		4
.L_100:
        /*0018*/ 	.byte	0x03, 0x5f
        /*001a*/ 	.short	0x0101


	//----- nvinfo : EIATTR_VRC_CTA_INIT_COUNT
	.align		4
        /*001c*/ 	.byte	0x02, 0x4a
	.zero		1
	.zero		1


	//----- nvinfo : EIATTR_SYSCALL_OFFSETS
	.align		4
        /*0020*/ 	.byte	0x04, 0x46
        /*0022*/ 	.short	(.L_102 - .L_101)


	//   ....[0]....
.L_101:
        /*0024*/ 	.word	0x00000140


	//----- nvinfo : EIATTR_EXIT_INSTR_OFFSETS
	.align		4
.L_102:
        /*0028*/ 	.byte	0x04, 0x1c
        /*002a*/ 	.short	(.L_104 - .L_103)


	//   ....[0]....
.L_103:
        /*002c*/ 	.word	0x000000c0


	//   ....[1]....
        /*0030*/ 	.word	0x00000150


	//----- nvinfo : EIATTR_CRS_STACK_SIZE
	.align		4
.L_104:
        /*0034*/ 	.byte	0x04, 0x1e
        /*0036*/ 	.short	(.L_106 - .L_105)
.L_105:
        /*0038*/ 	.word	0x00000000


	//----- nvinfo : EIATTR_SW_WAR
	.align		4
.L_106:
        /*003c*/ 	.byte	0x04, 0x36
        /*003e*/ 	.short	(.L_108 - .L_107)
.L_107:
        /*0040*/ 	.word	0x00000008
.L_108:


//--------------------- .nv.callgraph             --------------------------
	.section	.nv.callgraph,"",@"SHT_CUDA_CALLGRAPH"
	.align	4
	.sectionentsize	8
	.align		4
        /*0000*/ 	.word	0x00000000
	.align		4
        /*0004*/ 	.word	0xffffffff
	.align		4
        /*0008*/ 	.word	index@(_Z6warmupv)
	.align		4
        /*000c*/ 	.word	index@(vprintf)
	.align		4
        /*0010*/ 	.word	0x00000000
	.align		4
        /*0014*/ 	.word	0xfffffffe
	.align		4
        /*0018*/ 	.word	0x00000000
	.align		4
        /*001c*/ 	.word	0xfffffffd
	.align		4
        /*0020*/ 	.word	0x00000000
	.align		4
        /*0024*/ 	.word	0xfffffffc


//--------------------- .nv.constant4             --------------------------
	.section	.nv.constant4,"a",@progbits
	.align	8
	.align		8
.nv.constant4:
        /*0000*/ 	.dword	$str
	.align		8
        /*0008*/ 	.dword	vprintf


//--------------------- .text._Z24min_reduction_vectorizedPKiPii --------------------------
	.section	.text._Z24min_reduction_vectorizedPKiPii,"ax",@progbits
	.align	128
        .global         _Z24min_reduction_vectorizedPKiPii
        .type           _Z24min_reduction_vectorizedPKiPii,@function
        .size           _Z24min_reduction_vectorizedPKiPii,(.L_x_16 - _Z24min_reduction_vectorizedPKiPii)
        .other          _Z24min_reduction_vectorizedPKiPii,@"STO_CUDA_ENTRY STV_DEFAULT"
_Z24min_reduction_vectorizedPKiPii:
.text._Z24min_reduction_vectorizedPKiPii:
[----:B------:R-:W-:Y:S01]  /*0000*/  LDC R1, c[0x0][0x37c] ;  /* 0x0000df00ff017b82 */ /* 0x000fe20000000800 */
[----:B------:R-:W0:Y:S01]  /*0010*/  S2R R7, SR_TID.X ;  /* 0x0000000000077919 */ /* 0x000e220000002100 */
[----:B------:R-:W1:Y:S01]  /*0020*/  LDCU UR5, c[0x0][0x360] ;  /* 0x00006c00ff0577ac */ /* 0x000e620008000800 */
[C---:B0-----:R-:W-:Y:S02]  /*0030*/  LOP3.LUT P0, R0, R7.reuse, 0x1f, RZ, 0xc0, !PT ;  /* 0x0000001f07007812 */ /* 0x041fe4000780c0ff */
[----:B------:R-:W-:-:S11]  /*0040*/  ISETP.GT.U32.AND P1, PT, R7, 0x1f, PT ;  /* 0x0000001f0700780c */ /* 0x000fd60003f24070 */
[----:B------:R-:W0:Y:S01]  /*0050*/  @!P0 S2R R3, SR_CgaCtaId ;  /* 0x0000000000038919 */ /* 0x000e220000008800 */
[----:B------:R-:W-:-:S04]  /*0060*/  @!P0 MOV R2, 0x400 ;  /* 0x0000040000028802 */ /* 0x000fc80000000f00 */
[----:B0-----:R-:W-:Y:S01]  /*0070*/  @!P0 LEA R2, R3, R2, 0x18 ;  /* 0x0000000203028211 */ /* 0x001fe200078ec0ff */
[----:B------:R-:W-:-:S03]  /*0080*/  @!P0 IMAD.MOV.U32 R3, RZ, RZ, -0x80000000 ;  /* 0x80000000ff038424 */ /* 0x000fc600078e00ff */
[----:B------:R-:W-:-:S05]  /*0090*/  @!P0 LEA.HI R2, R7, R2, RZ, 0x1d ;  /* 0x0000000207028211 */ /* 0x000fca00078fe8ff */
[----:B------:R0:W-:Y:S01]  /*00a0*/  @!P0 STS [R2], R3 ;  /* 0x0000000302008388 */ /* 0x0001e20000000800 */
[----:B------:R-:W-:Y:S06]  /*00b0*/  BAR.SYNC.DEFER_BLOCKING 0x0 ;  /* 0x0000000000007b1d */ /* 0x000fec0000010000 */
[----:B-1----:R-:W-:Y:S05]  /*00c0*/  @P1 EXIT ;  /* 0x000000000000194d */ /* 0x002fea0003800000 */
[----:B------:R-:W-:-:S06]  /*00d0*/  USHF.R.U32.HI UR4, URZ, 0x5, UR5 ;  /* 0x00000005ff047899 */ /* 0x000fcc0008011605 */
[----:B------:R-:W-:-:S13]  /*00e0*/  ISETP.GE.U32.AND P0, PT, R7, UR4, PT ;  /* 0x0000000407007c0c */ /* 0x000fda000bf06070 */
[----:B0-----:R-:W0:Y:S01]  /*00f0*/  @!P0 S2R R3, SR_CgaCtaId ;  /* 0x0000000000038919 */ /* 0x001e220000008800 */
[----:B------:R-:W-:-:S04]  /*0100*/  @!P0 MOV R2, 0x400 ;  /* 0x0000040000028802 */ /* 0x000fc80000000f00 */
[----:B0-----:R-:W-:Y:S01]  /*0110*/  @!P0 LEA R3, R3, R2, 0x18 ;  /* 0x0000000203038211 */ /* 0x001fe200078ec0ff */
[----:B------:R-:W-:-:S04]  /*0120*/  IMAD.MOV.U32 R2, RZ, RZ, -0x80000000 ;  /* 0x80000000ff027424 */ /* 0x000fc800078e00ff */
[----:B------:R-:W-:-:S05]  /*0130*/  @!P0 IMAD R0, R0, 0x4, R3 ;  /* 0x0000000400008824 */ /* 0x000fca00078e0203 */
[----:B------:R-:W0:Y:S01]  /*0140*/  @!P0 LDS R2, [R0] ;  /* 0x0000000000028984 */ /* 0x000e220000000800 */
[----:B------:R-:W-:-:S03]  /*0150*/  ISETP.NE.AND P0, PT, R7, RZ, PT ;  /* 0x000000ff0700720c */ /* 0x000fc60003f05270 */
[----:B0-----:R-:W0:Y:S02]  /*0160*/  SHFL.DOWN PT, R3, R2, 0x10, 0x1f ;  /* 0x0a001f0002037f89 */ /* 0x001e2400000e0000 */
[----:B0-----:R-:W-:-:S05]  /*0170*/  VIMNMX R3, PT, PT, R3, R2, PT ;  /* 0x0000000203037248 */ /* 0x001fca0003fe0100 */
[----:B------:R-:W0:Y:S02]  /*0180*/  SHFL.DOWN PT, R4, R3, 0x8, 0x1f ;  /* 0x09001f0003047f89 */ /* 0x000e2400000e0000 */
[----:B0-----:R-:W-:-:S05]  /*0190*/  VIMNMX R4, PT, PT, R3, R4, PT ;  /* 0x0000000403047248 */ /* 0x001fca0003fe0100 */
[----:B------:R-:W0:Y:S02]  /*01a0*/  SHFL.DOWN PT, R5, R4, 0x4, 0x1f ;  /* 0x08801f0004057f89 */ /* 0x000e2400000e0000 */
[----:B0-----:R-:W-:-:S05]  /*01b0*/  VIMNMX R5, PT, PT, R4, R5, PT ;  /* 0x0000000504057248 */ /* 0x001fca0003fe0100 */
[----:B------:R-:W0:Y:S02]  /*01c0*/  SHFL.DOWN PT, R6, R5, 0x2, 0x1f ;  /* 0x08401f0005067f89 */ /* 0x000e2400000e0000 */
[----:B0-----:R-:W-:-:S05]  /*01d0*/  VIMNMX R6, PT, PT, R5, R6, PT ;  /* 0x0000000605067248 */ /* 0x001fca0003fe0100 */
[----:B------:R0:W1:Y:S01]  /*01e0*/  SHFL.DOWN PT, R7, R6, 0x1, 0x1f ;  /* 0x08201f0006077f89 */ /* 0x00006200000e0000 */
[----:B------:R-:W-:Y:S05]  /*01f0*/  @P0 EXIT ;  /* 0x000000000000094d */ /* 0x000fea0003800000 */
[----:B------:R-:W2:Y:S01]  /*0200*/  LDC.64 R2, c[0x0][0x388] ;  /* 0x0000e200ff027b82 */ /* 0x000ea20000000a00 */
[----:B------:R-:W2:Y:S01]  /*0210*/  LDCU.64 UR4, c[0x0][0x358] ;  /* 0x00006b00ff0477ac */ /* 0x000ea20008000a00 */
[----:B-1----:R-:W-:-:S05]  /*0220*/  VIMNMX R7, PT, PT, R6, R7, PT ;  /* 0x0000000706077248 */ /* 0x002fca0003fe0100 */
[----:B--2---:R-:W-:Y:S01]  /*0230*/  REDG.E.MIN.S32.STRONG.GPU desc[UR4][R2.64], R7 ;  /* 0x000000070200798e */ /* 0x004fe2000c92e304 */
[----:B------:R-:W-:Y:S05]  /*0240*/  EXIT ;  /* 0x000000000000794d */ /* 0x000fea0003800000 */
.L_x_0:
[----:B------:R-:W-:-:S00]  /*0250*/  BRA `(.L_x_0) ;  /* 0xfffffffc00fc7947 */ /* 0x000fc0000383ffff */
[----:B------:R-:W-:-:S00]  /*0260*/  NOP ;  /* 0x0000000000007918 */ /* 0x000fc00000000000 */
        /* <DEDUP_REMOVED lines=9> */
.L_x_16:


//--------------------- .text._Z18min_reduction_warpPKiPii --------------------------
	.section	.text._Z18min_reduction_warpPKiPii,"ax",@progbits
	.align	128
        .global         _Z18min_reduction_warpPKiPii
        .type           _Z18min_reduction_warpPKiPii,@function
        .size           _Z18min_reduction_warpPKiPii,(.L_x_17 - _Z18min_reduction_warpPKiPii)
        .other          _Z18min_reduction_warpPKiPii,@"STO_CUDA_ENTRY STV_DEFAULT"
_Z18min_reduction_warpPKiPii:
.text._Z18min_reduction_warpPKiPii:
[----:B------:R-:W-:Y:S01]  /*0000*/  LDC R1, c[0x0][0x37c] ;  /* 0x0000df00ff017b82 */ /* 0x000fe20000000800 */
[----:B------:R-:W0:Y:S07]  /*0010*/  S2R R0, SR_TID.X ;  /* 0x0000000000007919 */ /* 0x000e2e0000002100 */
[----:B------:R-:W0:Y:S01]  /*0020*/  S2UR UR6, SR_CTAID.X ;  /* 0x00000000000679c3 */ /* 0x000e220000002500 */
[----:B------:R-:W1:Y:S01]  /*0030*/  LDCU UR8, c[0x0][0x390] ;  /* 0x00007200ff0877ac */ /* 0x000e620008000800 */
[----:B------:R-:W-:Y:S01]  /*0040*/  BSSY.RECONVERGENT B0, `(.L_x_1) ;  /* 0x0000045000007945 */ /* 0x000fe20003800200 */
[----:B------:R-:W-:Y:S01]  /*0050*/  IMAD.MOV.U32 R4, RZ, RZ, RZ ;  /* 0x000000ffff047224 */ /* 0x000fe200078e00ff */
[----:B------:R-:W2:Y:S04]  /*0060*/  LDCU.64 UR4, c[0x0][0x358] ;  /* 0x00006b00ff0477ac */ /* 0x000ea80008000a00 */
[----:B------:R-:W0:Y:S01]  /*0070*/  LDC R3, c[0x0][0x360] ;  /* 0x0000d800ff037b82 */ /* 0x000e220000000800 */
[----:B------:R-:W3:Y:S01]  /*0080*/  LDCU UR7, c[0x0][0x370] ;  /* 0x00006e00ff0777ac */ /* 0x000ee20008000800 */
[----:B0-----:R-:W-:-:S05]  /*0090*/  IMAD R5, R3, UR6, R0 ;  /* 0x0000000603057c24 */ /* 0x001fca000f8e0200 */
[----:B-1----:R-:W-:-:S13]  /*00a0*/  ISETP.GE.AND P0, PT, R5, UR8, PT ;  /* 0x0000000805007c0c */ /* 0x002fda000bf06270 */
[----:B--23--:R-:W-:Y:S05]  /*00b0*/  @P0 BRA `(.L_x_2) ;  /* 0x0000000000f40947 */ /* 0x00cfea0003800000 */
[----:B------:R-:W-:Y:S01]  /*00c0*/  IMAD R2, R3, UR7, RZ ;  /* 0x0000000703027c24 */ /* 0x000fe2000f8e02ff */
[----:B------:R-:W-:Y:S03]  /*00d0*/  BSSY.RECONVERGENT B1, `(.L_x_3) ;  /* 0x0000031000017945 */ /* 0x000fe60003800200 */
[----:B------:R-:W0:Y:S01]  /*00e0*/  I2F.U32.RP R10, R2 ;  /* 0x00000002000a7306 */ /* 0x000e220000209000 */
[C---:B------:R-:W-:Y:S01]  /*00f0*/  IMAD.IADD R4, R2.reuse, 0x1, R5 ;  /* 0x0000000102047824 */ /* 0x040fe200078e0205 */
[----:B------:R-:W-:Y:S01]  /*0100*/  ISETP.NE.U32.AND P2, PT, R2, RZ, PT ;  /* 0x000000ff0200720c */ /* 0x000fe20003f45070 */
[----:B------:R-:W-:-:S03]  /*0110*/  IMAD.MOV R11, RZ, RZ, -R2 ;  /* 0x000000ffff0b7224 */ /* 0x000fc600078e0a02 */
[C---:B------:R-:W-:Y:S02]  /*0120*/  ISETP.GE.AND P0, PT, R4.reuse, UR8, PT ;  /* 0x0000000804007c0c */ /* 0x040fe4000bf06270 */
[----:B------:R-:W-:Y:S02]  /*0130*/  VIMNMX R9, PT, PT, R4, UR8, !PT ;  /* 0x0000000804097c48 */ /* 0x000fe4000ffe0100 */
[----:B------:R-:W-:-:S04]  /*0140*/  SEL R8, RZ, 0x1, P0 ;  /* 0x00000001ff087807 */ /* 0x000fc80000000000 */
[----:B------:R-:W-:Y:S01]  /*0150*/  IADD3 R9, PT, PT, R9, -R4, -R8 ;  /* 0x8000000409097210 */ /* 0x000fe20007ffe808 */
[----:B0-----:R-:W0:Y:S02]  /*0160*/  MUFU.RCP R10, R10 ;  /* 0x0000000a000a7308 */ /* 0x001e240000001000 */
[----:B0-----:R-:W-:-:S06]  /*0170*/  VIADD R6, R10, 0xffffffe ;  /* 0x0ffffffe0a067836 */ /* 0x001fcc0000000000 */
[----:B------:R0:W1:Y:S02]  /*0180*/  F2I.FTZ.U32.TRUNC.NTZ R7, R6 ;  /* 0x0000000600077305 */ /* 0x000064000021f000 */
[----:B0-----:R-:W-:Y:S02]  /*0190*/  IMAD.MOV.U32 R6, RZ, RZ, RZ ;  /* 0x000000ffff067224 */ /* 0x001fe400078e00ff */
[----:B-1----:R-:W-:-:S04]  /*01a0*/  IMAD R11, R11, R7, RZ ;  /* 0x000000070b0b7224 */ /* 0x002fc800078e02ff */
[----:B------:R-:W-:-:S06]  /*01b0*/  IMAD.HI.U32 R10, R7, R11, R6 ;  /* 0x0000000b070a7227 */ /* 0x000fcc00078e0006 */
[----:B------:R-:W-:-:S04]  /*01c0*/  IMAD.HI.U32 R7, R10, R9, RZ ;  /* 0x000000090a077227 */ /* 0x000fc800078e00ff */
[----:B------:R-:W-:-:S04]  /*01d0*/  IMAD.MOV R4, RZ, RZ, -R7 ;  /* 0x000000ffff047224 */ /* 0x000fc800078e0a07 */
[----:B------:R-:W-:Y:S02]  /*01e0*/  IMAD R9, R2, R4, R9 ;  /* 0x0000000402097224 */ /* 0x000fe400078e0209 */
[----:B------:R-:W-:-:S03]  /*01f0*/  IMAD.MOV.U32 R4, RZ, RZ, RZ ;  /* 0x000000ffff047224 */ /* 0x000fc600078e00ff */
[----:B------:R-:W-:-:S13]  /*0200*/  ISETP.GE.U32.AND P0, PT, R9, R2, PT ;  /* 0x000000020900720c */ /* 0x000fda0003f06070 */
[----:B------:R-:W-:Y:S02]  /*0210*/  @P0 IMAD.IADD R9, R9, 0x1, -R2 ;  /* 0x0000000109090824 */ /* 0x000fe400078e0a02 */
[----:B------:R-:W-:-:S03]  /*0220*/  @P0 VIADD R7, R7, 0x1 ;  /* 0x0000000107070836 */ /* 0x000fc60000000000 */
[----:B------:R-:W-:-:S13]  /*0230*/  ISETP.GE.U32.AND P1, PT, R9, R2, PT ;  /* 0x000000020900720c */ /* 0x000fda0003f26070 */
[----:B------:R-:W-:Y:S01]  /*0240*/  @P1 VIADD R7, R7, 0x1 ;  /* 0x0000000107071836 */ /* 0x000fe20000000000 */
[----:B------:R-:W-:-:S05]  /*0250*/  @!P2 LOP3.LUT R7, RZ, R2, RZ, 0x33, !PT ;  /* 0x00000002ff07a212 */ /* 0x000fca00078e33ff */
[----:B------:R-:W-:-:S04]  /*0260*/  IMAD.IADD R7, R8, 0x1, R7 ;  /* 0x0000000108077824 */ /* 0x000fc800078e0207 */
[C---:B------:R-:W-:Y:S01]  /*0270*/  VIADD R6, R7.reuse, 0x1 ;  /* 0x0000000107067836 */ /* 0x040fe20000000000 */
[----:B------:R-:W-:-:S04]  /*0280*/  ISETP.GE.U32.AND P0, PT, R7, 0x3, PT ;  /* 0x000000030700780c */ /* 0x000fc80003f06070 */
[----:B------:R-:W-:-:S04]  /*0290*/  LOP3.LUT R15, R6, 0x3, RZ, 0xc0, !PT ;  /* 0x00000003060f7812 */ /* 0x000fc800078ec0ff */
[----:B------:R-:W-:-:S05]  /*02a0*/  ISETP.NE.AND P1, PT, R15, RZ, PT ;  /* 0x000000ff0f00720c */ /* 0x000fca0003f25270 */
[----:B------:R-:W-:Y:S08]  /*02b0*/  @!P0 BRA `(.L_x_4) ;  /* 0x0000000000488947 */ /* 0x000ff00003800000 */
[----:B------:R-:W-:Y:S01]  /*02c0*/  LOP3.LUT R6, R6, 0xfffffffc, RZ, 0xc0, !PT ;  /* 0xfffffffc06067812 */ /* 0x000fe200078ec0ff */
[----:B------:R-:W-:-:S04]  /*02d0*/  IMAD.MOV.U32 R4, RZ, RZ, RZ ;  /* 0x000000ffff047224 */ /* 0x000fc800078e00ff */
[----:B------:R-:W-:-:S07]  /*02e0*/  IMAD.MOV R14, RZ, RZ, -R6 ;  /* 0x000000ffff0e7224 */ /* 0x000fce00078e0a06 */
.L_x_5:
[----:B------:R-:W0:Y:S02]  /*02f0*/  LDC.64 R6, c[0x0][0x380] ;  /* 0x0000e000ff067b82 */ /* 0x000e240000000a00 */
[----:B0-----:R-:W-:-:S04]  /*0300*/  IMAD.WIDE R6, R5, 0x4, R6 ;  /* 0x0000000405067825 */ /* 0x001fc800078e0206 */
[C---:B------:R-:W-:Y:S02]  /*0310*/  IMAD.WIDE R8, R2.reuse, 0x4, R6 ;  /* 0x0000000402087825 */ /* 0x040fe400078e0206 */
[----:B------:R-:W2:Y:S02]  /*0320*/  LDG.E R7, desc[UR4][R6.64] ;  /* 0x0000000406077981 */ /* 0x000ea4000c1e1900 */
[C---:B------:R-:W-:Y:S02]  /*0330*/  IMAD.WIDE R10, R2.reuse, 0x4, R8 ;  /* 0x00000004020a7825 */ /* 0x040fe400078e0208 */
[----:B------:R-:W2:Y:S02]  /*0340*/  LDG.E R8, desc[UR4][R8.64] ;  /* 0x0000000408087981 */ /* 0x000ea4000c1e1900 */
[----:B------:R-:W-:Y:S02]  /*0350*/  IMAD.WIDE R12, R2, 0x4, R10 ;  /* 0x00000004020c7825 */ /* 0x000fe400078e020a */
[----:B------:R-:W3:Y:S04]  /*0360*/  LDG.E R11, desc[UR4][R10.64] ;  /* 0x000000040a0b7981 */ /* 0x000ee8000c1e1900 */
[----:B------:R-:W3:Y:S01]  /*0370*/  LDG.E R12, desc[UR4][R12.64] ;  /* 0x000000040c0c7981 */ /* 0x000ee2000c1e1900 */
[----:B------:R-:W-:-:S05]  /*0380*/  VIADD R14, R14, 0x4 ;  /* 0x000000040e0e7836 */ /* 0x000fca0000000000 */
[----:B------:R-:W-:Y:S01]  /*0390*/  ISETP.NE.AND P0, PT, R14, RZ, PT ;  /* 0x000000ff0e00720c */ /* 0x000fe20003f05270 */
[----:B------:R-:W-:Y:S01]  /*03a0*/  IMAD R5, R2, 0x4, R5 ;  /* 0x0000000402057824 */ /* 0x000fe200078e0205 */
[----:B--2---:R-:W-:-:S04]  /*03b0*/  VIMNMX3 R4, R4, R7, R8, PT ;  /* 0x000000070404720f */ /* 0x004fc80003800108 */
[----:B---3--:R-:W-:-:S07]  /*03c0*/  VIMNMX3 R4, R4, R11, R12, PT ;  /* 0x0000000b0404720f */ /* 0x008fce000380010c */
[----:B------:R-:W-:Y:S05]  /*03d0*/  @P0 BRA `(.L_x_5) ;  /* 0xfffffffc00c40947 */ /* 0x000fea000383ffff */
.L_x_4:
[----:B------:R-:W-:Y:S05]  /*03e0*/  BSYNC.RECONVERGENT B1 ;  /* 0x0000000000017941 */ /* 0x000fea0003800200 */
.L_x_3:
[----:B------:R-:W-:Y:S05]  /*03f0*/  @!P1 BRA `(.L_x_2) ;  /* 0x0000000000249947 */ /* 0x000fea0003800000 */
[----:B------:R-:W0:Y:S01]  /*0400*/  LDC.64 R6, c[0x0][0x380] ;  /* 0x0000e000ff067b82 */ /* 0x000e220000000a00 */
[----:B------:R-:W-:-:S07]  /*0410*/  IMAD.MOV R10, RZ, RZ, -R15 ;  /* 0x000000ffff0a7224 */ /* 0x000fce00078e0a0f */
.L_x_6:
[----:B0-----:R-:W-:-:S06]  /*0420*/  IMAD.WIDE R8, R5, 0x4, R6 ;  /* 0x0000000405087825 */ /* 0x001fcc00078e0206 */
[----:B------:R-:W2:Y:S01]  /*0430*/  LDG.E R9, desc[UR4][R8.64] ;  /* 0x0000000408097981 */ /* 0x000ea2000c1e1900 */
[----:B------:R-:W-:Y:S02]  /*0440*/  VIADD R10, R10, 0x1 ;  /* 0x000000010a0a7836 */ /* 0x000fe40000000000 */
[----:B------:R-:W-:-:S03]  /*0450*/  IMAD.IADD R5, R2, 0x1, R5 ;  /* 0x0000000102057824 */ /* 0x000fc600078e0205 */
[----:B------:R-:W-:Y:S02]  /*0460*/  ISETP.NE.AND P0, PT, R10, RZ, PT ;  /* 0x000000ff0a00720c */ /* 0x000fe40003f05270 */
[----:B--2---:R-:W-:-:S11]  /*0470*/  VIMNMX R4, PT, PT, R9, R4, PT ;  /* 0x0000000409047248 */ /* 0x004fd60003fe0100 */
[----:B------:R-:W-:Y:S05]  /*0480*/  @P0 BRA `(.L_x_6) ;  /* 0xfffffffc00e40947 */ /* 0x000fea000383ffff */
.L_x_2:
[----:B------:R-:W-:Y:S05]  /*0490*/  BSYNC.RECONVERGENT B0 ;  /* 0x0000000000007941 */ /* 0x000fea0003800200 */
.L_x_1:
[----:B------:R-:W0:Y:S01]  /*04a0*/  SHFL.DOWN PT, R5, R4, 0x10, 0x1f ;  /* 0x0a001f0004057f89 */ /* 0x000e2200000e0000 */
[C---:B------:R-:W-:Y:S02]  /*04b0*/  LOP3.LUT P0, R8, R0.reuse, 0x1f, RZ, 0xc0, !PT ;  /* 0x0000001f00087812 */ /* 0x040fe4000780c0ff */
[----:B------:R-:W-:-:S11]  /*04c0*/  ISETP.GT.U32.AND P1, PT, R0, 0x1f, PT ;  /* 0x0000001f0000780c */ /* 0x000fd60003f24070 */
[----:B------:R-:W1:Y:S01]  /*04d0*/  @!P0 S2R R11, SR_CgaCtaId ;  /* 0x00000000000b8919 */ /* 0x000e620000008800 */
[----:B0-----:R-:W-:Y:S02]  /*04e0*/  VIMNMX R5, PT, PT, R5, R4, PT ;  /* 0x0000000405057248 */ /* 0x001fe40003fe0100 */
[----:B------:R-:W-:-:S03]  /*04f0*/  @!P0 MOV R4, 0x400 ;  /* 0x0000040000048802 */ /* 0x000fc60000000f00 */
[----:B------:R-:W0:Y:S01]  /*0500*/  SHFL.DOWN PT, R2, R5, 0x8, 0x1f ;  /* 0x09001f0005027f89 */ /* 0x000e2200000e0000 */
[----:B-1----:R-:W-:-:S04]  /*0510*/  @!P0 LEA R11, R11, R4, 0x18 ;  /* 0x000000040b0b8211 */ /* 0x002fc800078ec0ff */
[----:B------:R-:W-:Y:S02]  /*0520*/  @!P0 LEA.HI R11, R0, R11, RZ, 0x1d ;  /* 0x0000000b000b8211 */ /* 0x000fe400078fe8ff */
[----:B0-----:R-:W-:-:S05]  /*0530*/  VIMNMX R2, PT, PT, R5, R2, PT ;  /* 0x0000000205027248 */ /* 0x001fca0003fe0100 */
[----:B------:R-:W0:Y:S02]  /*0540*/  SHFL.DOWN PT, R7, R2, 0x4, 0x1f ;  /* 0x08801f0002077f89 */ /* 0x000e2400000e0000 */
[----:B0-----:R-:W-:-:S05]  /*0550*/  VIMNMX R7, PT, PT, R2, R7, PT ;  /* 0x0000000702077248 */ /* 0x001fca0003fe0100 */
[----:B------:R-:W0:Y:S02]  /*0560*/  SHFL.DOWN PT, R6, R7, 0x2, 0x1f ;  /* 0x08401f0007067f89 */ /* 0x000e2400000e0000 */
[----:B0-----:R-:W-:-:S05]  /*0570*/  VIMNMX R6, PT, PT, R7, R6, PT ;  /* 0x0000000607067248 */ /* 0x001fca0003fe0100 */
[----:B------:R-:W0:Y:S02]  /*0580*/  SHFL.DOWN PT, R9, R6, 0x1, 0x1f ;  /* 0x08201f0006097f89 */ /* 0x000e2400000e0000 */
[----:B0-----:R-:W-:-:S05]  /*0590*/  VIMNMX R4, PT, PT, R6, R9, PT ;  /* 0x0000000906047248 */ /* 0x001fca0003fe0100 */
[----:B------:R0:W-:Y:S01]  /*05a0*/  @!P0 STS [R11], R4 ;  /* 0x000000040b008388 */ /* 0x0001e20000000800 */
[----:B------:R-:W-:Y:S06]  /*05b0*/  BAR.SYNC.DEFER_BLOCKING 0x0 ;  /* 0x0000000000007b1d */ /* 0x000fec0000010000 */
[----:B------:R-:W-:Y:S05]  /*05c0*/  @P1 EXIT ;  /* 0x000000000000194d */ /* 0x000fea0003800000 */
[----:B------:R-:W-:-:S04]  /*05d0*/  SHF.R.U32.HI R3, RZ, 0x5, R3 ;  /* 0x00000005ff037819 */ /* 0x000fc80000011603 */
[----:B------:R-:W-:-:S13]  /*05e0*/  ISETP.GE.U32.AND P0, PT, R0, R3, PT ;  /* 0x000000030000720c */ /* 0x000fda0003f06070 */
[----:B------:R-:W1:Y:S01]  /*05f0*/  @!P0 S2R R3, SR_CgaCtaId ;  /* 0x0000000000038919 */ /* 0x000e620000008800 */
[----:B------:R-:W-:-:S04]  /*0600*/  @!P0 MOV R2, 0x400 ;  /* 0x0000040000028802 */ /* 0x000fc80000000f00 */
[----:B-1----:R-:W-:Y:S01]  /*0610*/  @!P0 LEA R3, R3, R2, 0x18 ;  /* 0x0000000203038211 */ /* 0x002fe200078ec0ff */
[----:B------:R-:W-:-:S04]  /*0620*/  IMAD.MOV.U32 R2, RZ, RZ, -0x80000000 ;  /* 0x80000000ff027424 */ /* 0x000fc800078e00ff */
[----:B------:R-:W-:-:S05]  /*0630*/  @!P0 IMAD R8, R8, 0x4, R3 ;  /* 0x0000000408088824 */ /* 0x000fca00078e0203 */
[----:B------:R-:W1:Y:S01]  /*0640*/  @!P0 LDS R2, [R8] ;  /* 0x0000000008028984 */ /* 0x000e620000000800 */
[----:B------:R-:W-:-:S03]  /*0650*/  ISETP.NE.AND P0, PT, R0, RZ, PT ;  /* 0x000000ff0000720c */ /* 0x000fc60003f05270 */
[----:B-1----:R-:W1:Y:S02]  /*0660*/  SHFL.DOWN PT, R3, R2, 0x10, 0x1f ;  /* 0x0a001f0002037f89 */ /* 0x002e6400000e0000 */
[----:B-1----:R-:W-:-:S05]  /*0670*/  VIMNMX R3, PT, PT, R3, R2, PT ;  /* 0x0000000203037248 */ /* 0x002fca0003fe0100 */
[----:B0-----:R-:W0:Y:S02]  /*0680*/  SHFL.DOWN PT, R4, R3, 0x8, 0x1f ;  /* 0x09001f0003047f89 */ /* 0x001e2400000e0000 */
        /* <DEDUP_REMOVED lines=8> */
[----:B-1----:R-:W-:-:S05]  /*0710*/  VIMNMX R7, PT, PT, R6, R7, PT ;  /* 0x0000000706077248 */ /* 0x002fca0003fe0100 */
[----:B--2---:R-:W-:Y:S01]  /*0720*/  REDG.E.MIN.S32.STRONG.GPU desc[UR4][R2.64], R7 ;  /* 0x000000070200798e */ /* 0x004fe2000c92e304 */
[----:B------:R-:W-:Y:S05]  /*0730*/  EXIT ;  /* 0x000000000000794d */ /* 0x000fea0003800000 */
.L_x_7:
        /* <DEDUP_REMOVED lines=12> */
.L_x_17:


//--------------------- .text._Z20min_reduction_unrollPKiPii --------------------------
	.section	.text._Z20min_reduction_unrollPKiPii,"ax",@progbits
	.align	128
        .global         _Z20min_reduction_unrollPKiPii
        .type           _Z20min_reduction_unrollPKiPii,@function
        .size           _Z20min_reduction_unrollPKiPii,(.L_x_18 - _Z20min_reduction_unrollPKiPii)
        .other          _Z20min_reduction_unrollPKiPii,@"STO_CUDA_ENTRY STV_DEFAULT"
_Z20min_reduction_unrollPKiPii:
.text._Z20min_reduction_unrollPKiPii:
[----:B------:R-:W-:Y:S01]  /*0000*/  LDC R1, c[0x0][0x37c] ;  /* 0x0000df00ff017b82 */ /* 0x000fe20000000800 */
[----:B------:R-:W0:Y:S07]  /*0010*/  S2R R0, SR_TID.X ;  /* 0x0000000000007919 */ /* 0x000e2e0000002100 */
[----:B------:R-:W0:Y:S01]  /*0020*/  S2UR UR4, SR_CTAID.X ;  /* 0x00000000000479c3 */ /* 0x000e220000002500 */
[----:B------:R-:W1:Y:S01]  /*0030*/  LDCU UR5, c[0x0][0x390] ;  /* 0x00007200ff0577ac */ /* 0x000e620008000800 */
[----:B------:R-:W2:Y:S06]  /*0040*/  LDCU.64 UR6, c[0x0][0x358] ;  /* 0x00006b00ff0677ac */ /* 0x000eac0008000a00 */
[----:B------:R-:W0:Y:S02]  /*0050*/  LDC R6, c[0x0][0x360] ;  /* 0x0000d800ff067b82 */ /* 0x000e240000000800 */
[----:B0-----:R-:W-:-:S04]  /*0060*/  IMAD R7, R6, UR4, R0 ;  /* 0x0000000406077c24 */ /* 0x001fc8000f8e0200 */
[C---:B------:R-:W-:Y:S01]  /*0070*/  IMAD.IADD R9, R7.reuse, 0x1, R6 ;  /* 0x0000000107097824 */ /* 0x040fe200078e0206 */
[----:B-1----:R-:W-:-:S04]  /*0080*/  ISETP.GE.AND P0, PT, R7, UR5, PT ;  /* 0x0000000507007c0c */ /* 0x002fc8000bf06270 */
[----:B------:R-:W-:-:S09]  /*0090*/  ISETP.GE.U32.AND P1, PT, R9, UR5, PT ;  /* 0x0000000509007c0c */ /* 0x000fd2000bf26070 */
[----:B------:R-:W0:Y:S08]  /*00a0*/  @!P0 LDC.64 R2, c[0x0][0x380] ;  /* 0x0000e000ff028b82 */ /* 0x000e300000000a00 */
[----:B------:R-:W1:Y:S01]  /*00b0*/  @!P1 LDC.64 R4, c[0x0][0x380] ;  /* 0x0000e000ff049b82 */ /* 0x000e620000000a00 */
[----:B0-----:R-:W-:-:S04]  /*00c0*/  @!P0 IMAD.WIDE R2, R7, 0x4, R2 ;  /* 0x0000000407028825 */ /* 0x001fc800078e0202 */
[----:B------:R-:W-:Y:S02]  /*00d0*/  IMAD.MOV.U32 R7, RZ, RZ, 0x7fffffff ;  /* 0x7fffffffff077424 */ /* 0x000fe400078e00ff */
[----:B-1----:R-:W-:-:S04]  /*00e0*/  @!P1 IMAD.WIDE.U32 R4, R9, 0x4, R4 ;  /* 0x0000000409049825 */ /* 0x002fc800078e0004 */
[----:B--2---:R-:W2:Y:S04]  /*00f0*/  @!P0 LDG.E R7, desc[UR6][R2.64] ;  /* 0x0000000602078981 */ /* 0x004ea8000c1e1900 */
[----:B------:R-:W3:Y:S01]  /*0100*/  @!P1 LDG.E R4, desc[UR6][R4.64] ;  /* 0x0000000604049981 */ /* 0x000ee2000c1e1900 */
[----:B------:R-:W0:Y:S01]  /*0110*/  S2UR UR5, SR_CgaCtaId ;  /* 0x00000000000579c3 */ /* 0x000e220000008800 */
[----:B------:R-:W-:Y:S01]  /*0120*/  UMOV UR4, 0x400 ;  /* 0x0000040000047882 */ /* 0x000fe20000000000 */
[----:B------:R-:W-:Y:S01]  /*0130*/  ISETP.GE.U32.AND P0, PT, R6, 0x2, PT ;  /* 0x000000020600780c */ /* 0x000fe20003f06070 */
[----:B0-----:R-:W-:Y:S01]  /*0140*/  ULEA UR4, UR5, UR4, 0x18 ;  /* 0x0000000405047291 */ /* 0x001fe2000f8ec0ff */
[----:B--2---:R-:W-:Y:S01]  /*0150*/  IMAD.MOV.U32 R8, RZ, RZ, R7 ;  /* 0x000000ffff087224 */ /* 0x004fe200078e0007 */
[----:B---3--:R-:W-:-:S04]  /*0160*/  @!P1 VIMNMX R8, PT, PT, R4, R7, PT ;  /* 0x0000000704089248 */ /* 0x008fc80003fe0100 */
[C---:B------:R-:W-:Y:S02]  /*0170*/  LEA R7, R0.reuse, UR4, 0x2 ;  /* 0x0000000400077c11 */ /* 0x040fe4000f8e10ff */
[----:B------:R-:W-:-:S03]  /*0180*/  ISETP.GT.U32.AND P1, PT, R0, 0x1f, PT ;  /* 0x0000001f0000780c */ /* 0x000fc60003f24070 */
[----:B------:R0:W-:Y:S01]  /*0190*/  STS [R7], R8 ;  /* 0x0000000807007388 */ /* 0x0001e20000000800 */
[----:B------:R-:W-:Y:S06]  /*01a0*/  BAR.SYNC.DEFER_BLOCKING 0x0 ;  /* 0x0000000000007b1d */ /* 0x000fec0000010000 */
[----:B------:R-:W-:Y:S05]  /*01b0*/  @!P0 BRA `(.L_x_8) ;  /* 0x00000000002c8947 */ /* 0x000fea0003800000 */
.L_x_9:
[----:B------:R-:W-:-:S04]  /*01c0*/  SHF.R.U32.HI R4, RZ, 0x1, R6 ;  /* 0x00000001ff047819 */ /* 0x000fc80000011606 */
[----:B------:R-:W-:-:S13]  /*01d0*/  ISETP.GE.U32.AND P0, PT, R0, R4, PT ;  /* 0x000000040000720c */ /* 0x000fda0003f06070 */
[----:B------:R-:W-:Y:S01]  /*01e0*/  @!P0 IMAD R3, R4, 0x4, R7 ;  /* 0x0000000404038824 */ /* 0x000fe200078e0207 */
[----:B------:R-:W-:Y:S05]  /*01f0*/  @!P0 LDS R2, [R7] ;  /* 0x0000000007028984 */ /* 0x000fea0000000800 */
[----:B------:R-:W1:Y:S02]  /*0200*/  @!P0 LDS R3, [R3] ;  /* 0x0000000003038984 */ /* 0x000e640000000800 */
[----:B-1----:R-:W-:-:S05]  /*0210*/  @!P0 VIMNMX R2, PT, PT, R2, R3, PT ;  /* 0x0000000302028248 */ /* 0x002fca0003fe0100 */
[----:B------:R1:W-:Y:S01]  /*0220*/  @!P0 STS [R7], R2 ;  /* 0x0000000207008388 */ /* 0x0003e20000000800 */
[----:B------:R-:W-:Y:S01]  /*0230*/  BAR.SYNC.DEFER_BLOCKING 0x0 ;  /* 0x0000000000007b1d */ /* 0x000fe20000010000 */
[----:B------:R-:W-:Y:S01]  /*0240*/  ISETP.GT.U32.AND P0, PT, R6, 0x3, PT ;  /* 0x000000030600780c */ /* 0x000fe20003f04070 */
[----:B------:R-:W-:-:S12]  /*0250*/  IMAD.MOV.U32 R6, RZ, RZ, R4 ;  /* 0x000000ffff067224 */ /* 0x000fd800078e0004 */
[----:B-1----:R-:W-:Y:S05]  /*0260*/  @P0 BRA `(.L_x_9) ;  /* 0xfffffffc00d40947 */ /* 0x002fea000383ffff */
.L_x_8:
[----:B------:R-:W-:Y:S05]  /*0270*/  @P1 EXIT ;  /* 0x000000000000194d */ /* 0x000fea0003800000 */
[----:B------:R-:W-:Y:S01]  /*0280*/  LDS R2, [R7] ;  /* 0x0000000007027984 */ /* 0x000fe20000000800 */
[----:B------:R-:W-:-:S03]  /*0290*/  ISETP.NE.AND P0, PT, R0, RZ, PT ;  /* 0x000000ff0000720c */ /* 0x000fc60003f05270 */
[----:B------:R-:W1:Y:S02]  /*02a0*/  LDS R3, [R7+0x80] ;  /* 0x0000800007037984 */ /* 0x000e640000000800 */
[----:B-1----:R-:W-:-:S05]  /*02b0*/  VIMNMX R2, PT, PT, R2, R3, PT ;  /* 0x0000000302027248 */ /* 0x002fca0003fe0100 */
[----:B------:R-:W-:Y:S04]  /*02c0*/  STS [R7], R2 ;  /* 0x0000000207007388 */ /* 0x000fe80000000800 */
[----:B------:R-:W-:Y:S04]  /*02d0*/  LDS R3, [R7] ;  /* 0x0000000007037984 */ /* 0x000fe80000000800 */
        /* <DEDUP_REMOVED lines=8> */
[----:B0-----:R-:W0:Y:S02]  /*0360*/  LDS R8, [R7+0x10] ;  /* 0x0000100007087984 */ /* 0x001e240000000800 */
[----:B0-----:R-:W-:-:S05]  /*0370*/  VIMNMX R8, PT, PT, R3, R8, PT ;  /* 0x0000000803087248 */ /* 0x001fca0003fe0100 */
[----:B------:R-:W-:Y:S04]  /*0380*/  STS [R7], R8 ;  /* 0x0000000807007388 */ /* 0x000fe80000000800 */
[----:B------:R-:W-:Y:S04]  /*0390*/  LDS R2, [R7] ;  /* 0x0000000007027984 */ /* 0x000fe80000000800 */
[----:B------:R-:W0:Y:S02]  /*03a0*/  LDS R3, [R7+0x8] ;  /* 0x0000080007037984 */ /* 0x000e240000000800 */
[----:B0-----:R-:W-:-:S05]  /*03b0*/  VIMNMX R2, PT, PT, R2, R3, PT ;  /* 0x0000000302027248 */ /* 0x001fca0003fe0100 */
[----:B------:R-:W-:Y:S04]  /*03c0*/  STS [R7], R2 ;  /* 0x0000000207007388 */ /* 0x000fe80000000800 */
[----:B------:R-:W-:Y:S04]  /*03d0*/  LDS R3, [R7] ;  /* 0x0000000007037984 */ /* 0x000fe80000000800 */
[----:B------:R-:W0:Y:S02]  /*03e0*/  LDS R4, [R7+0x4] ;  /* 0x0000040007047984 */ /* 0x000e240000000800 */
[----:B0-----:R-:W-:-:S05]  /*03f0*/  VIMNMX R4, PT, PT, R3, R4, PT ;  /* 0x0000000403047248 */ /* 0x001fca0003fe0100 */
[----:B------:R0:W-:Y:S01]  /*0400*/  STS [R7], R4 ;  /* 0x0000000407007388 */ /* 0x0001e20000000800 */
[----:B------:R-:W-:Y:S05]  /*0410*/  @P0 EXIT ;  /* 0x000000000000094d */ /* 0x000fea0003800000 */
[----:B------:R-:W1:Y:S01]  /*0420*/  S2UR UR5, SR_CgaCtaId ;  /* 0x00000000000579c3 */ /* 0x000e620000008800 */
[----:B------:R-:W-:-:S07]  /*0430*/  UMOV UR4, 0x400 ;  /* 0x0000040000047882 */ /* 0x000fce0000000000 */
[----:B------:R-:W2:Y:S01]  /*0440*/  LDC.64 R2, c[0x0][0x388] ;  /* 0x0000e200ff027b82 */ /* 0x000ea20000000a00 */
[----:B-1----:R-:W-:-:S09]  /*0450*/  ULEA UR4, UR5, UR4, 0x18 ;  /* 0x0000000405047291 */ /* 0x002fd2000f8ec0ff */
[----:B------:R-:W2:Y:S04]  /*0460*/  LDS R5, [UR4] ;  /* 0x00000004ff057984 */ /* 0x000ea80008000800 */
[----:B--2---:R-:W-:Y:S01]  /*0470*/  REDG.E.MIN.S32.STRONG.GPU desc[UR6][R2.64], R5 ;  /* 0x000000050200798e */ /* 0x004fe2000c92e306 */
[----:B------:R-:W-:Y:S05]  /*0480*/  EXIT ;  /* 0x000000000000794d */ /* 0x000fea0003800000 */
.L_x_10:
        /* <DEDUP_REMOVED lines=15> */
.L_x_18:


//--------------------- .text._Z13min_reductionPKiPii --------------------------
	.section	.text._Z13min_reductionPKiPii,"ax",@progbits
	.align	128
        .global         _Z13min_reductionPKiPii
        .type           _Z13min_reductionPKiPii,@function
        .size           _Z13min_reductionPKiPii,(.L_x_19 - _Z13min_reductionPKiPii)
        .other          _Z13min_reductionPKiPii,@"STO_CUDA_ENTRY STV_DEFAULT"
_Z13min_reductionPKiPii:
.text._Z13min_reductionPKiPii:
[----:B------:R-:W-:Y:S01]  /*0000*/  LDC R1, c[0x0][0x37c] ;  /* 0x0000df00ff017b82 */ /* 0x000fe20000000800 */
[----:B------:R-:W0:Y:S07]  /*0010*/  S2R R7, SR_TID.X ;  /* 0x0000000000077919 */ /* 0x000e2e0000002100 */
[----:B------:R-:W0:Y:S01]  /*0020*/  S2UR UR4, SR_CTAID.X ;  /* 0x00000000000479c3 */ /* 0x000e220000002500 */
[----:B------:R-:W1:Y:S01]  /*0030*/  LDCU UR5, c[0x0][0x390] ;  /* 0x00007200ff0577ac */ /* 0x000e620008000800 */
[----:B------:R-:W-:Y:S01]  /*0040*/  IMAD.MOV.U32 R4, RZ, RZ, -0x80000000 ;  /* 0x80000000ff047424 */ /* 0x000fe200078e00ff */
[----:B------:R-:W2:Y:S05]  /*0050*/  LDCU.64 UR6, c[0x0][0x358] ;  /* 0x00006b00ff0677ac */ /* 0x000eaa0008000a00 */
[----:B------:R-:W0:Y:S02]  /*0060*/  LDC R0, c[0x0][0x360] ;  /* 0x0000d800ff007b82 */ /* 0x000e240000000800 */
[----:B0-----:R-:W-:-:S05]  /*0070*/  IMAD R5, R0, UR4, R7 ;  /* 0x0000000400057c24 */ /* 0x001fca000f8e0207 */
[----:B-1----:R-:W-:-:S13]  /*0080*/  ISETP.GE.U32.AND P0, PT, R5, UR5, PT ;  /* 0x0000000505007c0c */ /* 0x002fda000bf06070 */
[----:B------:R-:W0:Y:S02]  /*0090*/  @!P0 LDC.64 R2, c[0x0][0x380] ;  /* 0x0000e000ff028b82 */ /* 0x000e240000000a00 */
[----:B0-----:R-:W-:-:S05]  /*00a0*/  @!P0 IMAD.WIDE.U32 R2, R5, 0x4, R2 ;  /* 0x0000000405028825 */ /* 0x001fca00078e0002 */
[----:B--2---:R-:W2:Y:S01]  /*00b0*/  @!P0 LDG.E R4, desc[UR6][R2.64] ;  /* 0x0000000602048981 */ /* 0x004ea2000c1e1900 */
[----:B------:R-:W0:Y:S01]  /*00c0*/  S2UR UR5, SR_CgaCtaId ;  /* 0x00000000000579c3 */ /* 0x000e220000008800 */
[----:B------:R-:W-:Y:S01]  /*00d0*/  UMOV UR4, 0x400 ;  /* 0x0000040000047882 */ /* 0x000fe20000000000 */
[----:B------:R-:W-:Y:S02]  /*00e0*/  ISETP.GE.U32.AND P1, PT, R0, 0x2, PT ;  /* 0x000000020000780c */ /* 0x000fe40003f26070 */
[----:B------:R-:W-:Y:S01]  /*00f0*/  ISETP.NE.AND P0, PT, R7, RZ, PT ;  /* 0x000000ff0700720c */ /* 0x000fe20003f05270 */
[----:B0-----:R-:W-:-:S06]  /*0100*/  ULEA UR4, UR5, UR4, 0x18 ;  /* 0x0000000405047291 */ /* 0x001fcc000f8ec0ff */
[----:B------:R-:W-:-:S05]  /*0110*/  LEA R5, R7, UR4, 0x2 ;  /* 0x0000000407057c11 */ /* 0x000fca000f8e10ff */
[----:B--2---:R0:W-:Y:S01]  /*0120*/  STS [R5], R4 ;  /* 0x0000000405007388 */ /* 0x0041e20000000800 */
[----:B------:R-:W-:Y:S06]  /*0130*/  BAR.SYNC.DEFER_BLOCKING 0x0 ;  /* 0x0000000000007b1d */ /* 0x000fec0000010000 */
[----:B------:R-:W-:Y:S05]  /*0140*/  @!P1 BRA `(.L_x_11) ;  /* 0x00000000002c9947 */ /* 0x000fea0003800000 */
.L_x_12:
[----:B0-----:R-:W-:-:S04]  /*0150*/  SHF.R.U32.HI R4, RZ, 0x1, R0 ;  /* 0x00000001ff047819 */ /* 0x001fc80000011600 */
[----:B------:R-:W-:-:S13]  /*0160*/  ISETP.GE.U32.AND P1, PT, R7, R4, PT ;  /* 0x000000040700720c */ /* 0x000fda0003f26070 */
[----:B------:R-:W-:Y:S01]  /*0170*/  @!P1 IMAD R3, R4, 0x4, R5 ;  /* 0x0000000404039824 */ /* 0x000fe200078e0205 */
[----:B------:R-:W-:Y:S05]  /*0180*/  @!P1 LDS R2, [R5] ;  /* 0x0000000005029984 */ /* 0x000fea0000000800 */
[----:B------:R-:W0:Y:S02]  /*0190*/  @!P1 LDS R3, [R3] ;  /* 0x0000000003039984 */ /* 0x000e240000000800 */
[----:B0-----:R-:W-:-:S05]  /*01a0*/  @!P1 VIMNMX R2, PT, PT, R2, R3, PT ;  /* 0x0000000302029248 */ /* 0x001fca0003fe0100 */
[----:B------:R1:W-:Y:S01]  /*01b0*/  @!P1 STS [R5], R2 ;  /* 0x0000000205009388 */ /* 0x0003e20000000800 */
[----:B------:R-:W-:Y:S01]  /*01c0*/  BAR.SYNC.DEFER_BLOCKING 0x0 ;  /* 0x0000000000007b1d */ /* 0x000fe20000010000 */
[----:B------:R-:W-:Y:S01]  /*01d0*/  ISETP.GT.U32.AND P1, PT, R0, 0x3, PT ;  /* 0x000000030000780c */ /* 0x000fe20003f24070 */
[----:B------:R-:W-:-:S12]  /*01e0*/  IMAD.MOV.U32 R0, RZ, RZ, R4 ;  /* 0x000000ffff007224 */ /* 0x000fd800078e0004 */
[----:B-1----:R-:W-:Y:S05]  /*01f0*/  @P1 BRA `(.L_x_12) ;  /* 0xfffffffc00d41947 */ /* 0x002fea000383ffff */
.L_x_11:
[----:B------:R-:W-:Y:S05]  /*0200*/  @P0 EXIT ;  /* 0x000000000000094d */ /* 0x000fea0003800000 */
[----:B------:R-:W1:Y:S01]  /*0210*/  S2UR UR5, SR_CgaCtaId ;  /* 0x00000000000579c3 */ /* 0x000e620000008800 */
[----:B------:R-:W-:-:S07]  /*0220*/  UMOV UR4, 0x400 ;  /* 0x0000040000047882 */ /* 0x000fce0000000000 */
[----:B------:R-:W2:Y:S01]  /*0230*/  LDC.64 R2, c[0x0][0x388] ;  /* 0x0000e200ff027b82 */ /* 0x000ea20000000a00 */
[----:B-1----:R-:W-:-:S09]  /*0240*/  ULEA UR4, UR5, UR4, 0x18 ;  /* 0x0000000405047291 */ /* 0x002fd2000f8ec0ff */
[----:B0-----:R-:W2:Y:S04]  /*0250*/  LDS R5, [UR4] ;  /* 0x00000004ff057984 */ /* 0x001ea80008000800 */
[----:B--2---:R-:W-:Y:S01]  /*0260*/  REDG.E.MIN.S32.STRONG.GPU desc[UR6][R2.64], R5 ;  /* 0x000000050200798e */ /* 0x004fe2000c92e306 */
[----:B------:R-:W-:Y:S05]  /*0270*/  EXIT ;  /* 0x000000000000794d */ /* 0x000fea0003800000 */
.L_x_13:
        /* <DEDUP_REMOVED lines=16> */
.L_x_19:


//--------------------- .text._Z6warmupv          --------------------------
	.section	.text._Z6warmupv,"ax",@progbits
	.align	128
        .global         _Z6warmupv
        .type           _Z6warmupv,@function
        .size           _Z6warmupv,(.L_x_20 - _Z6warmupv)
        .other          _Z6warmupv,@"STO_CUDA_ENTRY STV_DEFAULT"
_Z6warmupv:
.text._Z6warmupv:
[----:B------:R-:W0:Y:S01]  /*0000*/  LDC R1, c[0x0][0x37c] ;  /* 0x0000df00ff017b82 */ /* 0x000e220000000800 */
[----:B------:R-:W1:Y:S07]  /*0010*/  S2R R0, SR_TID.X ;  /* 0x0000000000007919 */ /* 0x000e6e0000002100 */
[----:B------:R-:W2:Y:S01]  /*0020*/  S2UR UR5, SR_CTAID.X ;  /* 0x00000000000579c3 */ /* 0x000ea20000002500 */
[----:B------:R-:W3:Y:S01]  /*0030*/  LDCU UR7, c[0x0][0x2fc] ;  /* 0x00005f80ff0777ac */ /* 0x000ee20008000800 */
[----:B0-----:R-:W-:Y:S01]  /*0040*/  VIADD R1, R1, 0xfffffff8 ;  /* 0xfffffff801017836 */ /* 0x001fe20000000000 */
[----:B------:R-:W2:Y:S01]  /*0050*/  LDCU UR4, c[0x0][0x360] ;  /* 0x00006c00ff0477ac */ /* 0x000ea20008000800 */
[----:B------:R-:W0:Y:S01]  /*0060*/  LDCU UR6, c[0x0][0x2f8] ;  /* 0x00005f00ff0677ac */ /* 0x000e220008000800 */
[----:B--2---:R-:W-:-:S02]  /*0070*/  UIMAD UR4, UR4, UR5, URZ ;  /* 0x00000005040472a4 */ /* 0x004fc4000f8e02ff */
[----:B0-----:R-:W-:Y:S01]  /*0080*/  IADD3 R6, P1, PT, R1, UR6, RZ ;  /* 0x0000000601067c10 */ /* 0x001fe2000ff3e0ff */
[----:B-1----:R-:W-:-:S03]  /*0090*/  IMAD.MOV R0, RZ, RZ, -R0 ;  /* 0x000000ffff007224 */ /* 0x002fc600078e0a00 */
[----:B---3--:R-:W-:Y:S02]  /*00a0*/  IADD3.X R7, PT, PT, RZ, UR7, RZ, P1, !PT ;  /* 0x00000007ff077c10 */ /* 0x008fe40008ffe4ff */
[----:B------:R-:W-:-:S13]  /*00b0*/  ISETP.NE.AND P0, PT, R0, UR4, PT ;  /* 0x0000000400007c0c */ /* 0x000fda000bf05270 */
[----:B------:R-:W-:Y:S05]  /*00c0*/  @P0 EXIT ;  /* 0x000000000000094d */ /* 0x000fea0003800000 */
[----:B------:R-:W-:Y:S01]  /*00d0*/  MOV R0, 0x8 ;  /* 0x0000000800007802 */ /* 0x000fe20000000f00 */
[----:B------:R0:W-:Y:S01]  /*00e0*/  STL [R1], RZ ;  /* 0x000000ff01007387 */ /* 0x0001e20000100800 */
[----:B------:R-:W1:Y:S02]  /*00f0*/  LDCU.64 UR4, c[0x4][URZ] ;  /* 0x01000000ff0477ac */ /* 0x000e640008000a00 */
[----:B------:R0:W2:Y:S01]  /*0100*/  LDC.64 R2, c[0x4][R0] ;  /* 0x0100000000027b82 */ /* 0x0000a20000000a00 */
[----:B-1----:R-:W-:Y:S01]  /*0110*/  IMAD.U32 R4, RZ, RZ, UR4 ;  /* 0x00000004ff047e24 */ /* 0x002fe2000f8e00ff */
[----:B0-----:R-:W-:-:S07]  /*0120*/  MOV R5, UR5 ;  /* 0x0000000500057c02 */ /* 0x001fce0008000f00 */
[----:B------:R-:W-:-:S07]  /*0130*/  LEPC R20, `(.L_x_14) ;  /* 0x000000001014794e */ /* 0x000fce0000000000 */
[----:B--2---:R-:W-:Y:S05]  /*0140*/  CALL.ABS.NOINC R2 ;  /* 0x0000000002007343 */ /* 0x004fea0003c00000 */
.L_x_14:
[----:B------:R-:W-:Y:S05]  /*0150*/  EXIT ;  /* 0x000000000000794d */ /* 0x000fea0003800000 */
.L_x_15:
        /* <DEDUP_REMOVED lines=10> */
.L_x_20:


//--------------------- .nv.global.init           --------------------------
	.section	.nv.global.init,"aw",@progbits
.nv.global.init:
	.type		$str,@object
	.size		$str,(.L_0 - $str)
$str:
        /*0000*/ 	.byte	0x48, 0x65, 0x6c, 0x6c, 0x6f, 0x20, 0x66, 0x72, 0x6f, 0x6d, 0x20, 0x74, 0x68, 0x72, 0x65, 0x61
        /*0010*/ 	.byte	0x64, 0x20, 0x25, 0x64, 0x0a, 0x00
.L_0:


//--------------------- .nv.shared._Z24min_reduction_vectorizedPKiPii --------------------------
	.section	.nv.shared._Z24min_reduction_vectorizedPKiPii,"aw",@nobits
	.sectionflags	@""
	.align	16
.nv.shared._Z24min_reduction_vectorizedPKiPii:
	.zero		1152


//--------------------- .nv.shared.reserved.0     --------------------------
	.section	.nv.shared.reserved.0,"aw",@nobits
	.weak		__nv_reservedSMEM_offset_0_alias
	.size		__nv_reservedSMEM_offset_0_alias, 0, 64
	.other		__nv_reservedSMEM_offset_0_alias,@"STO_CUDA_RESERVED_SHARED STV_DEFAULT"
__nv_reservedSMEM_offset_0_alias:
	.zero		0
	.zero		64


//--------------------- .nv.shared._Z18min_reduction_warpPKiPii --------------------------
	.section	.nv.shared._Z18min_reduction_warpPKiPii,"aw",@nobits
	.sectionflags	@""
	.align	16
.nv.shared._Z18min_reduction_warpPKiPii:
	.zero		1152


//--------------------- .nv.shared._Z20min_reduction_unrollPKiPii --------------------------
	.section	.nv.shared._Z20min_reduction_unrollPKiPii,"aw",@nobits
	.sectionflags	@""
	.align	16
	.zero		1024


//--------------------- .nv.shared._Z13min_reductionPKiPii --------------------------
	.section	.nv.shared._Z13min_reductionPKiPii,"aw",@nobits
	.sectionflags	@""
	.align	16
	.zero		1024


//--------------------- .nv.shared._Z6warmupv     --------------------------
	.section	.nv.shared._Z6warmupv,"aw",@nobits
	.sectionflags	@""
	.align	16
	.zero		1024


//--------------------- .nv.constant0._Z24min_reduction_vectorizedPKiPii --------------------------
	.section	.nv.constant0._Z24min_reduction_vectorizedPKiPii,"a",@progbits
	.sectionflags	@""
	.align	4
.nv.constant0._Z24min_reduction_vectorizedPKiPii:
	.zero		916


//--------------------- .nv.constant0._Z18min_reduction_warpPKiPii --------------------------
	.section	.nv.constant0._Z18min_reduction_warpPKiPii,"a",@progbits
	.sectionflags	@""
	.align	4
.nv.constant0._Z18min_reduction_warpPKiPii:
	.zero		916


//--------------------- .nv.constant0._Z20min_reduction_unrollPKiPii --------------------------
	.section	.nv.constant0._Z20min_reduction_unrollPKiPii,"a",@progbits
	.sectionflags	@""
	.align	4
.nv.constant0._Z20min_reduction_unrollPKiPii:
	.zero		916


//--------------------- .nv.constant0._Z13min_reductionPKiPii --------------------------
	.section	.nv.constant0._Z13min_reductionPKiPii,"a",@progbits
	.sectionflags	@""
	.align	4
.nv.constant0._Z13min_reductionPKiPii:
	.zero		916


//--------------------- .nv.constant0._Z6warmupv  --------------------------
	.section	.nv.constant0._Z6warmupv,"a",@progbits
	.sectionflags	@""
	.align	4
.nv.constant0._Z6warmupv:
	.zero		896


//--------------------- SYMBOLS --------------------------

	.type		.nv.reservedSmem.offset0,@object
	.size		.nv.reservedSmem.offset0,0x4
	.type		.nv.reservedSmem.cap,@object
	.size		.nv.reservedSmem.cap,0x4
	.type		vprintf,@function
